//
// Generated by NVIDIA NVVM Compiler
//
// Compiler Build ID: CL-36424714
// Cuda compilation tools, release 13.0, V13.0.88
// Based on NVVM 20.0.0
//

.version 9.0
.target sm_100
.address_size 64

	// .globl	_Z13search_kerneliiPfS_PiS0_S0_S_S_

.visible .entry _Z13search_kerneliiPfS_PiS0_S0_S_S_(
	.param .u32 _Z13search_kerneliiPfS_PiS0_S0_S_S__param_0,
	.param .u32 _Z13search_kerneliiPfS_PiS0_S0_S_S__param_1,
	.param .u64 .ptr .align 1 _Z13search_kerneliiPfS_PiS0_S0_S_S__param_2,
	.param .u64 .ptr .align 1 _Z13search_kerneliiPfS_PiS0_S0_S_S__param_3,
	.param .u64 .ptr .align 1 _Z13search_kerneliiPfS_PiS0_S0_S_S__param_4,
	.param .u64 .ptr .align 1 _Z13search_kerneliiPfS_PiS0_S0_S_S__param_5,
	.param .u64 .ptr .align 1 _Z13search_kerneliiPfS_PiS0_S0_S_S__param_6,
	.param .u64 .ptr .align 1 _Z13search_kerneliiPfS_PiS0_S0_S_S__param_7,
	.param .u64 .ptr .align 1 _Z13search_kerneliiPfS_PiS0_S0_S_S__param_8
)
{
	.reg .pred 	%p<43>;
	.reg .b32 	%r<32>;
	.reg .b32 	%f<60>;
	.reg .b64 	%rd<47>;

	ld.param.u32 	%r11, [_Z13search_kerneliiPfS_PiS0_S0_S_S__param_0];
	ld.param.u32 	%r12, [_Z13search_kerneliiPfS_PiS0_S0_S_S__param_1];
	ld.param.u64 	%rd26, [_Z13search_kerneliiPfS_PiS0_S0_S_S__param_2];
	ld.param.u64 	%rd27, [_Z13search_kerneliiPfS_PiS0_S0_S_S__param_3];
	ld.param.u64 	%rd28, [_Z13search_kerneliiPfS_PiS0_S0_S_S__param_4];
	ld.param.u64 	%rd29, [_Z13search_kerneliiPfS_PiS0_S0_S_S__param_5];
	ld.param.u64 	%rd23, [_Z13search_kerneliiPfS_PiS0_S0_S_S__param_6];
	ld.param.u64 	%rd24, [_Z13search_kerneliiPfS_PiS0_S0_S_S__param_7];
	ld.param.u64 	%rd25, [_Z13search_kerneliiPfS_PiS0_S0_S_S__param_8];
	cvta.to.global.u64 	%rd1, %rd28;
	cvta.to.global.u64 	%rd2, %rd27;
	cvta.to.global.u64 	%rd3, %rd26;
	cvta.to.global.u64 	%rd30, %rd29;
	mov.u32 	%r13, %tid.x;
	mov.u32 	%r14, %ctaid.x;
	mov.u32 	%r15, %ntid.x;
	mad.lo.s32 	%r1, %r14, %r15, %r13;
	mul.wide.s32 	%rd31, %r1, 4;
	add.s64 	%rd32, %rd30, %rd31;
	ld.global.u32 	%r16, [%rd32];
	neg.s32 	%r17, %r16;
	cvt.rn.f32.s32 	%f1, %r17;
	setp.eq.s32 	%p1, %r16, 0;
	mov.f32 	%f59, 0f3F800000;
	@%p1 bra 	$L__BB0_3;
	mov.f32 	%f10, 0f00000000;
	mov.f32 	%f11, 0f3F000000;
	mul.rn.f32 	%f12, %f11, %f10;
	mov.f32 	%f13, 0f3DF6384F;
	mul.rn.f32 	%f14, %f13, %f10;
	mul.f32 	%f15, %f14, 0f40400000;
	fma.rn.f32 	%f16, %f12, 0f3FB8AA3B, 0f00000000;
	add.f32 	%f17, %f16, 0f00000000;
	fma.rn.f32 	%f18, %f15, %f12, %f17;
	fma.rn.f32 	%f19, %f14, 0f00000000, %f18;
	mov.f32 	%f20, 0f3F800000;
	add.rn.f32 	%f21, %f20, %f19;
	mul.rn.f32 	%f22, %f21, %f1;
	cvt.rni.f32.f32 	%f23, %f22;
	sub.f32 	%f24, %f22, %f23;
	neg.f32 	%f25, %f22;
	fma.rn.f32 	%f26, %f21, %f1, %f25;
	mov.f32 	%f27, 0fBF800000;
	add.rn.f32 	%f28, %f21, %f27;
	neg.f32 	%f29, %f28;
	add.rn.f32 	%f30, %f19, %f29;
	fma.rn.f32 	%f31, %f30, %f1, %f26;
	add.f32 	%f32, %f24, %f31;
	setp.gt.f32 	%p2, %f23, 0f00000000;
	selp.b32 	%r18, 0, -2097152000, %p2;
	abs.f32 	%f33, %f1;
	setp.num.f32 	%p3, %f33, %f33;
	setp.lt.f32 	%p4, %f22, 0f00000000;
	selp.f32 	%f34, 0f00000000, 0f7F800000, %p4;
	abs.f32 	%f35, %f22;
	setp.gt.f32 	%p5, %f35, 0f43180000;
	cvt.rzi.s32.f32 	%r19, %f23;
	shl.b32 	%r20, %r19, 23;
	sub.s32 	%r21, %r20, %r18;
	mov.b32 	%f36, %r21;
	add.s32 	%r22, %r18, 2130706432;
	mov.b32 	%f37, %r22;
	fma.rn.f32 	%f38, %f32, 0f391FCB8E, 0f3AAF85ED;
	fma.rn.f32 	%f39, %f38, %f32, 0f3C1D9856;
	fma.rn.f32 	%f40, %f39, %f32, 0f3D6357BB;
	fma.rn.f32 	%f41, %f40, %f32, 0f3E75FDEC;
	fma.rn.f32 	%f42, %f41, %f32, 0f3F317218;
	fma.rn.f32 	%f43, %f42, %f32, 0f3F800000;
	mul.f32 	%f44, %f43, %f37;
	mul.f32 	%f45, %f44, %f36;
	selp.f32 	%f59, %f34, %f45, %p5;
	@%p3 bra 	$L__BB0_3;
	mov.f32 	%f46, 0f40000000;
	add.rn.f32 	%f59, %f46, %f1;
$L__BB0_3:
	cvta.to.global.u64 	%rd33, %rd24;
	add.s64 	%rd35, %rd33, %rd31;
	ld.global.f32 	%f47, [%rd35];
	sub.f32 	%f5, %f47, %f59;
	cvta.to.global.u64 	%rd36, %rd25;
	add.s64 	%rd37, %rd36, %rd31;
	ld.global.f32 	%f48, [%rd37];
	sub.f32 	%f6, %f48, %f59;
	add.f32 	%f7, %f59, %f47;
	add.f32 	%f8, %f59, %f48;
	setp.ge.s32 	%p6, %r1, %r11;
	setp.lt.s32 	%p7, %r12, 1;
	or.pred  	%p8, %p6, %p7;
	@%p8 bra 	$L__BB0_25;
	cvta.to.global.u64 	%rd38, %rd23;
	add.s64 	%rd4, %rd38, %rd31;
	and.b32  	%r2, %r12, 3;
	setp.lt.u32 	%p9, %r12, 4;
	mov.b32 	%r30, 0;
	@%p9 bra 	$L__BB0_19;
	and.b32  	%r30, %r12, 2147483644;
	neg.s32 	%r29, %r30;
	add.s64 	%rd43, %rd3, 8;
	add.s64 	%rd42, %rd2, 8;
	add.s64 	%rd41, %rd1, 8;
$L__BB0_6:
	ld.global.f32 	%f49, [%rd43+-8];
	setp.leu.f32 	%p10, %f49, %f5;
	setp.gtu.f32 	%p11, %f49, %f7;
	or.pred  	%p12, %p10, %p11;
	@%p12 bra 	$L__BB0_9;
	ld.global.f32 	%f50, [%rd42+-8];
	setp.leu.f32 	%p13, %f50, %f6;
	setp.gtu.f32 	%p14, %f50, %f8;
	or.pred  	%p15, %p13, %p14;
	@%p15 bra 	$L__BB0_9;
	ld.global.u32 	%r24, [%rd4];
	st.global.u32 	[%rd41+-8], %r24;
$L__BB0_9:
	ld.global.f32 	%f51, [%rd43+-4];
	setp.leu.f32 	%p16, %f51, %f5;
	setp.gtu.f32 	%p17, %f51, %f7;
	or.pred  	%p18, %p16, %p17;
	@%p18 bra 	$L__BB0_12;
	ld.global.f32 	%f52, [%rd42+-4];
	setp.leu.f32 	%p19, %f52, %f6;
	setp.gtu.f32 	%p20, %f52, %f8;
	or.pred  	%p21, %p19, %p20;
	@%p21 bra 	$L__BB0_12;
	ld.global.u32 	%r25, [%rd4];
	st.global.u32 	[%rd41+-4], %r25;
$L__BB0_12:
	ld.global.f32 	%f53, [%rd43];
	setp.leu.f32 	%p22, %f53, %f5;
	setp.gtu.f32 	%p23, %f53, %f7;
	or.pred  	%p24, %p22, %p23;
	@%p24 bra 	$L__BB0_15;
	ld.global.f32 	%f54, [%rd42];
	setp.leu.f32 	%p25, %f54, %f6;
	setp.gtu.f32 	%p26, %f54, %f8;
	or.pred  	%p27, %p25, %p26;
	@%p27 bra 	$L__BB0_15;
	ld.global.u32 	%r26, [%rd4];
	st.global.u32 	[%rd41], %r26;
$L__BB0_15:
	ld.global.f32 	%f55, [%rd43+4];
	setp.leu.f32 	%p28, %f55, %f5;
	setp.gtu.f32 	%p29, %f55, %f7;
	or.pred  	%p30, %p28, %p29;
	@%p30 bra 	$L__BB0_18;
	ld.global.f32 	%f56, [%rd42+4];
	setp.leu.f32 	%p31, %f56, %f6;
	setp.gtu.f32 	%p32, %f56, %f8;
	or.pred  	%p33, %p31, %p32;
	@%p33 bra 	$L__BB0_18;
	ld.global.u32 	%r27, [%rd4];
	st.global.u32 	[%rd41+4], %r27;
$L__BB0_18:
	add.s32 	%r29, %r29, 4;
	add.s64 	%rd43, %rd43, 16;
	add.s64 	%rd42, %rd42, 16;
	add.s64 	%rd41, %rd41, 16;
	setp.ne.s32 	%p34, %r29, 0;
	@%p34 bra 	$L__BB0_6;
$L__BB0_19:
	setp.eq.s32 	%p35, %r2, 0;
	@%p35 bra 	$L__BB0_25;
	mul.wide.u32 	%rd40, %r30, 4;
	add.s64 	%rd46, %rd1, %rd40;
	add.s64 	%rd45, %rd2, %rd40;
	add.s64 	%rd44, %rd3, %rd40;
	neg.s32 	%r31, %r2;
$L__BB0_21:
	.pragma "nounroll";
	ld.global.f32 	%f57, [%rd44];
	setp.leu.f32 	%p36, %f57, %f5;
	setp.gtu.f32 	%p37, %f57, %f7;
	or.pred  	%p38, %p36, %p37;
	@%p38 bra 	$L__BB0_24;
	ld.global.f32 	%f58, [%rd45];
	setp.leu.f32 	%p39, %f58, %f6;
	setp.gtu.f32 	%p40, %f58, %f8;
	or.pred  	%p41, %p39, %p40;
	@%p41 bra 	$L__BB0_24;
	ld.global.u32 	%r28, [%rd4];
	st.global.u32 	[%rd46], %r28;
$L__BB0_24:
	add.s64 	%rd46, %rd46, 4;
	add.s64 	%rd45, %rd45, 4;
	add.s64 	%rd44, %rd44, 4;
	add.s32 	%r31, %r31, 1;
	setp.ne.s32 	%p42, %r31, 0;
	@%p42 bra 	$L__BB0_21;
$L__BB0_25:
	ret;

}
	// .globl	_Z13interpolationiPfS_PiS0_S_S_S_S_S_S_S_
.visible .entry _Z13interpolationiPfS_PiS0_S_S_S_S_S_S_S_(
	.param .u32 _Z13interpolationiPfS_PiS0_S_S_S_S_S_S_S__param_0,
	.param .u64 .ptr .align 1 _Z13interpolationiPfS_PiS0_S_S_S_S_S_S_S__param_1,
	.param .u64 .ptr .align 1 _Z13interpolationiPfS_PiS0_S_S_S_S_S_S_S__param_2,
	.param .u64 .ptr .align 1 _Z13interpolationiPfS_PiS0_S_S_S_S_S_S_S__param_3,
	.param .u64 .ptr .align 1 _Z13interpolationiPfS_PiS0_S_S_S_S_S_S_S__param_4,
	.param .u64 .ptr .align 1 _Z13interpolationiPfS_PiS0_S_S_S_S_S_S_S__param_5,
	.param .u64 .ptr .align 1 _Z13interpolationiPfS_PiS0_S_S_S_S_S_S_S__param_6,
	.param .u64 .ptr .align 1 _Z13interpolationiPfS_PiS0_S_S_S_S_S_S_S__param_7,
	.param .u64 .ptr .align 1 _Z13interpolationiPfS_PiS0_S_S_S_S_S_S_S__param_8,
	.param .u64 .ptr .align 1 _Z13interpolationiPfS_PiS0_S_S_S_S_S_S_S__param_9,
	.param .u64 .ptr .align 1 _Z13interpolationiPfS_PiS0_S_S_S_S_S_S_S__param_10,
	.param .u64 .ptr .align 1 _Z13interpolationiPfS_PiS0_S_S_S_S_S_S_S__param_11
)
{
	.reg .pred 	%p<8>;
	.reg .b32 	%r<14>;
	.reg .b32 	%f<79>;
	.reg .b64 	%rd<32>;

	ld.param.u32 	%r3, [_Z13interpolationiPfS_PiS0_S_S_S_S_S_S_S__param_0];
	ld.param.u64 	%rd1, [_Z13interpolationiPfS_PiS0_S_S_S_S_S_S_S__param_1];
	ld.param.u64 	%rd2, [_Z13interpolationiPfS_PiS0_S_S_S_S_S_S_S__param_3];
	ld.param.u64 	%rd3, [_Z13interpolationiPfS_PiS0_S_S_S_S_S_S_S__param_4];
	ld.param.u64 	%rd4, [_Z13interpolationiPfS_PiS0_S_S_S_S_S_S_S__param_5];
	ld.param.u64 	%rd5, [_Z13interpolationiPfS_PiS0_S_S_S_S_S_S_S__param_6];
	ld.param.u64 	%rd6, [_Z13interpolationiPfS_PiS0_S_S_S_S_S_S_S__param_7];
	ld.param.u64 	%rd7, [_Z13interpolationiPfS_PiS0_S_S_S_S_S_S_S__param_9];
	ld.param.u64 	%rd8, [_Z13interpolationiPfS_PiS0_S_S_S_S_S_S_S__param_10];
	ld.param.u64 	%rd9, [_Z13interpolationiPfS_PiS0_S_S_S_S_S_S_S__param_11];
	mov.u32 	%r4, %tid.x;
	mov.u32 	%r5, %ctaid.x;
	mov.u32 	%r6, %ntid.x;
	mad.lo.s32 	%r1, %r5, %r6, %r4;
	setp.ge.s32 	%p1, %r1, %r3;
	@%p1 bra 	$L__BB1_5;
	cvta.to.global.u64 	%rd10, %rd2;
	cvta.to.global.u64 	%rd11, %rd3;
	mul.wide.s32 	%rd12, %r1, 4;
	add.s64 	%rd13, %rd10, %rd12;
	ld.global.u32 	%r2, [%rd13];
	mul.wide.s32 	%rd14, %r2, 4;
	add.s64 	%rd15, %rd11, %rd14;
	ld.global.u32 	%r7, [%rd15];
	neg.s32 	%r8, %r7;
	cvt.rn.f32.s32 	%f1, %r8;
	setp.eq.s32 	%p2, %r7, 0;
	mov.f32 	%f78, 0f3F800000;
	@%p2 bra 	$L__BB1_4;
	mov.f32 	%f6, 0f00000000;
	mov.f32 	%f7, 0f3F000000;
	mul.rn.f32 	%f8, %f7, %f6;
	mov.f32 	%f9, 0f3DF6384F;
	mul.rn.f32 	%f10, %f9, %f6;
	mul.f32 	%f11, %f10, 0f40400000;
	fma.rn.f32 	%f12, %f8, 0f3FB8AA3B, 0f00000000;
	add.f32 	%f13, %f12, 0f00000000;
	fma.rn.f32 	%f14, %f11, %f8, %f13;
	fma.rn.f32 	%f15, %f10, 0f00000000, %f14;
	mov.f32 	%f16, 0f3F800000;
	add.rn.f32 	%f17, %f16, %f15;
	mul.rn.f32 	%f18, %f17, %f1;
	cvt.rni.f32.f32 	%f19, %f18;
	sub.f32 	%f20, %f18, %f19;
	neg.f32 	%f21, %f18;
	fma.rn.f32 	%f22, %f17, %f1, %f21;
	mov.f32 	%f23, 0fBF800000;
	add.rn.f32 	%f24, %f17, %f23;
	neg.f32 	%f25, %f24;
	add.rn.f32 	%f26, %f15, %f25;
	fma.rn.f32 	%f27, %f26, %f1, %f22;
	add.f32 	%f28, %f20, %f27;
	setp.gt.f32 	%p3, %f19, 0f00000000;
	selp.b32 	%r9, 0, -2097152000, %p3;
	abs.f32 	%f29, %f1;
	setp.num.f32 	%p4, %f29, %f29;
	setp.lt.f32 	%p5, %f18, 0f00000000;
	selp.f32 	%f30, 0f00000000, 0f7F800000, %p5;
	abs.f32 	%f31, %f18;
	setp.gt.f32 	%p6, %f31, 0f43180000;
	cvt.rzi.s32.f32 	%r10, %f19;
	shl.b32 	%r11, %r10, 23;
	sub.s32 	%r12, %r11, %r9;
	mov.b32 	%f32, %r12;
	add.s32 	%r13, %r9, 2130706432;
	mov.b32 	%f33, %r13;
	fma.rn.f32 	%f34, %f28, 0f391FCB8E, 0f3AAF85ED;
	fma.rn.f32 	%f35, %f34, %f28, 0f3C1D9856;
	fma.rn.f32 	%f36, %f35, %f28, 0f3D6357BB;
	fma.rn.f32 	%f37, %f36, %f28, 0f3E75FDEC;
	fma.rn.f32 	%f38, %f37, %f28, 0f3F317218;
	fma.rn.f32 	%f39, %f38, %f28, 0f3F800000;
	mul.f32 	%f40, %f39, %f33;
	mul.f32 	%f41, %f40, %f32;
	selp.f32 	%f78, %f30, %f41, %p6;
	@%p4 bra 	$L__BB1_4;
	mov.f32 	%f42, 0f40000000;
	add.rn.f32 	%f78, %f42, %f1;
$L__BB1_4:
	cvta.to.global.u64 	%rd16, %rd4;
	add.s64 	%rd18, %rd16, %rd14;
	ld.global.f32 	%f43, [%rd18];
	sub.f32 	%f44, %f43, %f78;
	cvta.to.global.u64 	%rd19, %rd5;
	add.s64 	%rd20, %rd19, %rd14;
	ld.global.f32 	%f45, [%rd20];
	sub.f32 	%f46, %f45, %f78;
	add.f32 	%f47, %f78, %f43;
	add.f32 	%f48, %f78, %f45;
	cvta.to.global.u64 	%rd21, %rd1;
	add.s64 	%rd23, %rd21, %rd12;
	ld.global.f32 	%f49, [%rd23];
	sub.f32 	%f50, %f49, %f44;
	sub.f32 	%f51, %f47, %f44;
	div.rn.f32 	%f52, %f50, %f51;
	setp.num.f32 	%p7, %f52, %f52;
	selp.f32 	%f53, %f47, %f44, %p7;
	selp.f32 	%f54, %f46, %f48, %p7;
	cvta.to.global.u64 	%rd24, %rd6;
	add.s64 	%rd25, %rd24, %rd14;
	ld.global.f32 	%f55, [%rd25];
	cvta.to.global.u64 	%rd26, %rd7;
	add.s64 	%rd27, %rd26, %rd14;
	cvta.to.global.u64 	%rd28, %rd8;
	add.s64 	%rd29, %rd28, %rd14;
	ld.global.f32 	%f56, [%rd29];
	ld.global.f32 	%f57, [%rd27];
	sub.f32 	%f58, %f48, %f46;
	mul.f32 	%f59, %f51, %f58;
	sub.f32 	%f60, %f53, %f44;
	sub.f32 	%f61, %f54, %f46;
	mul.f32 	%f62, %f60, %f61;
	sub.f32 	%f63, %f59, %f62;
	sub.f32 	%f64, %f57, %f55;
	mul.f32 	%f65, %f60, %f64;
	sub.f32 	%f66, %f56, %f57;
	mul.f32 	%f67, %f51, %f66;
	sub.f32 	%f68, %f65, %f67;
	mul.f32 	%f69, %f61, %f66;
	mul.f32 	%f70, %f58, %f64;
	sub.f32 	%f71, %f69, %f70;
	sub.f32 	%f72, %f46, %f52;
	sub.f32 	%f73, %f44, %f52;
	mul.f32 	%f74, %f73, %f71;
	fma.rn.f32 	%f75, %f72, %f68, %f74;
	div.rn.f32 	%f76, %f75, %f63;
	sub.f32 	%f77, %f55, %f76;
	cvta.to.global.u64 	%rd30, %rd9;
	add.s64 	%rd31, %rd30, %rd12;
	st.global.f32 	[%rd31], %f77;
$L__BB1_5:
	ret;

}


// ===== COMPILED SASS (sm_100) =====

	.target	sm_100

	.elftype	@"ET_EXEC"


//--------------------- .note.nv.tkinfo           --------------------------
	.section	.note.nv.tkinfo,"",@"SHT_NOTE"
	.sectionflags	@"SHF_NOTE_NV_TKINFO"
	.tkinfo
        /*0018*/ 	.word	0x00000002
        /*0030*/ 	.string	""
        /*0030*/ 	.string	"ptxas"
        /*0030*/ 	.string	"Cuda compilation tools, release 13.0, V13.0.88"
        /*0030*/ 	.string	"Build cuda_13.0.r13.0/compiler.36424714_0"
        /*0030*/ 	.string	"-arch sm_100 -m 64 "



//--------------------- .note.nv.cuinfo           --------------------------
	.section	.note.nv.cuinfo,"",@"SHT_NOTE"
	.sectionflags	@"SHF_NOTE_NV_CUINFO"
        /*0018*/ 	.short	0x0002
        /*001a*/ 	.short	0x0064
        /*001c*/ 	.short	0x0082
	.zero		2


//--------------------- .nv.info                  --------------------------
	.section	.nv.info,"",@"SHT_CUDA_INFO"
	.align	4


	//----- nvinfo : EIATTR_REGCOUNT
	.align		4
        /*0000*/ 	.byte	0x04, 0x2f
        /*0002*/ 	.short	(.L_1 - .L_0)
	.align		4
.L_0:
        /*0004*/ 	.word	index@(_Z13search_kerneliiPfS_PiS0_S0_S_S_)
        /*0008*/ 	.word	0x00000014


	//----- nvinfo : EIATTR_FRAME_SIZE
	.align		4
.L_1:
        /*000c*/ 	.byte	0x04, 0x11
        /*000e*/ 	.short	(.L_3 - .L_2)
	.align		4
.L_2:
        /*0010*/ 	.word	index@(_Z13search_kerneliiPfS_PiS0_S0_S_S_)
        /*0014*/ 	.word	0x00000000


	//----- nvinfo : EIATTR_REGCOUNT
	.align		4
.L_3:
        /*0018*/ 	.byte	0x04, 0x2f
        /*001a*/ 	.short	(.L_5 - .L_4)
	.align		4
.L_4:
        /*001c*/ 	.word	index@(_Z13interpolationiPfS_PiS0_S_S_S_S_S_S_S_)
        /*0020*/ 	.word	0x00000016


	//----- nvinfo : EIATTR_FRAME_SIZE
	.align		4
.L_5:
        /*0024*/ 	.byte	0x04, 0x11
        /*0026*/ 	.short	(.L_7 - .L_6)
	.align		4
.L_6:
        /*0028*/ 	.word	index@($__internal_0_$__cuda_sm3x_div_rn_noftz_f32_slowpath)
        /*002c*/ 	.word	0x00000000


	//----- nvinfo : EIATTR_FRAME_SIZE
	.align		4
.L_7:
        /*0030*/ 	.byte	0x04, 0x11
        /*0032*/ 	.short	(.L_9 - .L_8)
	.align		4
.L_8:
        /*0034*/ 	.word	index@(_Z13interpolationiPfS_PiS0_S_S_S_S_S_S_S_)
        /*0038*/ 	.word	0x00000000


	//----- nvinfo : EIATTR_MIN_STACK_SIZE
	.align		4
.L_9:
        /*003c*/ 	.byte	0x04, 0x12
        /*003e*/ 	.short	(.L_11 - .L_10)
	.align		4
.L_10:
        /*0040*/ 	.word	index@(_Z13interpolationiPfS_PiS0_S_S_S_S_S_S_S_)
        /*0044*/ 	.word	0x00000000


	//----- nvinfo : EIATTR_MIN_STACK_SIZE
	.align		4
.L_11:
        /*0048*/ 	.byte	0x04, 0x12
        /*004a*/ 	.short	(.L_13 - .L_12)
	.align		4
.L_12:
        /*004c*/ 	.word	index@(_Z13search_kerneliiPfS_PiS0_S0_S_S_)
        /*0050*/ 	.word	0x00000000
.L_13:


//--------------------- .nv.compat                --------------------------
	.section	.nv.compat,"",@"SHT_CUDA_COMPAT_INFO"
	.align	4
        /*0000*/ 	.byte	0x02, 0x09, 0x00, 0x00, 0x02, 0x02, 0x01, 0x00, 0x02, 0x05, 0x05, 0x00, 0x03, 0x07, 0x01, 0x01
        /*0010*/ 	.byte	0x02, 0x03, 0x00, 0x00, 0x02, 0x06, 0x01, 0x00, 0x04, 0x0b, 0x08, 0x00, 0x01, 0x00, 0x00, 0x00
        /*0020*/ 	.byte	0x00, 0x00, 0x00, 0x00


//--------------------- .nv.info._Z13interpolationiPfS_PiS0_S_S_S_S_S_S_S_ --------------------------
	.section	.nv.info._Z13interpolationiPfS_PiS0_S_S_S_S_S_S_S_,"",@"SHT_CUDA_INFO"
	.sectionflags	@""
	.align	4


	//----- nvinfo : EIATTR_CUDA_API_VERSION
	.align		4
        /*0000*/ 	.byte	0x04, 0x37
        /*0002*/ 	.short	(.L_15 - .L_14)
.L_14:
        /*0004*/ 	.word	0x00000082


	//----- nvinfo : EIATTR_KPARAM_INFO
	.align		4
.L_15:
        /*0008*/ 	.byte	0x04, 0x17
        /*000a*/ 	.short	(.L_17 - .L_16)
.L_16:
        /*000c*/ 	.word	0x00000000
        /*0010*/ 	.short	0x000b
        /*0012*/ 	.short	0x0058
        /*0014*/ 	.byte	0x00, 0xf5, 0x21, 0x00


	//----- nvinfo : EIATTR_KPARAM_INFO
	.align		4
.L_17:
        /*0018*/ 	.byte	0x04, 0x17
        /*001a*/ 	.short	(.L_19 - .L_18)
.L_18:
        /*001c*/ 	.word	0x00000000
        /*0020*/ 	.short	0x000a
        /*0022*/ 	.short	0x0050
        /*0024*/ 	.byte	0x00, 0xf5, 0x21, 0x00


	//----- nvinfo : EIATTR_KPARAM_INFO
	.align		4
.L_19:
        /*0028*/ 	.byte	0x04, 0x17
        /*002a*/ 	.short	(.L_21 - .L_20)
.L_20:
        /*002c*/ 	.word	0x00000000
        /*0030*/ 	.short	0x0009
        /*0032*/ 	.short	0x0048
        /*0034*/ 	.byte	0x00, 0xf5, 0x21, 0x00


	//----- nvinfo : EIATTR_KPARAM_INFO
	.align		4
.L_21:
        /*0038*/ 	.byte	0x04, 0x17
        /*003a*/ 	.short	(.L_23 - .L_22)
.L_22:
        /*003c*/ 	.word	0x00000000
        /*0040*/ 	.short	0x0008
        /*0042*/ 	.short	0x0040
        /*0044*/ 	.byte	0x00, 0xf5, 0x21, 0x00


	//----- nvinfo : EIATTR_KPARAM_INFO
	.align		4
.L_23:
        /*0048*/ 	.byte	0x04, 0x17
        /*004a*/ 	.short	(.L_25 - .L_24)
.L_24:
        /*004c*/ 	.word	0x00000000
        /*0050*/ 	.short	0x0007
        /*0052*/ 	.short	0x0038
        /*0054*/ 	.byte	0x00, 0xf5, 0x21, 0x00


	//----- nvinfo : EIATTR_KPARAM_INFO
	.align		4
.L_25:
        /*0058*/ 	.byte	0x04, 0x17
        /*005a*/ 	.short	(.L_27 - .L_26)
.L_26:
        /*005c*/ 	.word	0x00000000
        /*0060*/ 	.short	0x0006
        /*0062*/ 	.short	0x0030
        /*0064*/ 	.byte	0x00, 0xf5, 0x21, 0x00


	//----- nvinfo : EIATTR_KPARAM_INFO
	.align		4
.L_27:
        /*0068*/ 	.byte	0x04, 0x17
        /*006a*/ 	.short	(.L_29 - .L_28)
.L_28:
        /*006c*/ 	.word	0x00000000
        /*0070*/ 	.short	0x0005
        /*0072*/ 	.short	0x0028
        /*0074*/ 	.byte	0x00, 0xf5, 0x21, 0x00


	//----- nvinfo : EIATTR_KPARAM_INFO
	.align		4
.L_29:
        /*0078*/ 	.byte	0x04, 0x17
        /*007a*/ 	.short	(.L_31 - .L_30)
.L_30:
        /*007c*/ 	.word	0x00000000
        /*0080*/ 	.short	0x0004
        /*0082*/ 	.short	0x0020
        /*0084*/ 	.byte	0x00, 0xf5, 0x21, 0x00


	//----- nvinfo : EIATTR_KPARAM_INFO
	.align		4
.L_31:
        /*0088*/ 	.byte	0x04, 0x17
        /*008a*/ 	.short	(.L_33 - .L_32)
.L_32:
        /*008c*/ 	.word	0x00000000
        /*0090*/ 	.short	0x0003
        /*0092*/ 	.short	0x0018
        /*0094*/ 	.byte	0x00, 0xf5, 0x21, 0x00


	//----- nvinfo : EIATTR_KPARAM_INFO
	.align		4
.L_33:
        /*0098*/ 	.byte	0x04, 0x17
        /*009a*/ 	.short	(.L_35 - .L_34)
.L_34:
        /*009c*/ 	.word	0x00000000
        /*00a0*/ 	.short	0x0002
        /*00a2*/ 	.short	0x0010
        /*00a4*/ 	.byte	0x00, 0xf5, 0x21, 0x00


	//----- nvinfo : EIATTR_KPARAM_INFO
	.align		4
.L_35:
        /*00a8*/ 	.byte	0x04, 0x17
        /*00aa*/ 	.short	(.L_37 - .L_36)
.L_36:
        /*00ac*/ 	.word	0x00000000
        /*00b0*/ 	.short	0x0001
        /*00b2*/ 	.short	0x0008
        /*00b4*/ 	.byte	0x00, 0xf5, 0x21, 0x00


	//----- nvinfo : EIATTR_KPARAM_INFO
	.align		4
.L_37:
        /*00b8*/ 	.byte	0x04, 0x17
        /*00ba*/ 	.short	(.L_39 - .L_38)
.L_38:
        /*00bc*/ 	.word	0x00000000
        /*00c0*/ 	.short	0x0000
        /*00c2*/ 	.short	0x0000
        /*00c4*/ 	.byte	0x00, 0xf0, 0x11, 0x00


	//----- nvinfo : EIATTR_SPARSE_MMA_MASK
	.align		4
.L_39:
        /*00c8*/ 	.byte	0x03, 0x50
        /*00ca*/ 	.short	0x0000


	//----- nvinfo : EIATTR_MAXREG_COUNT
	.align		4
        /*00cc*/ 	.byte	0x03, 0x1b
        /*00ce*/ 	.short	0x00ff


	//----- nvinfo : EIATTR_MERCURY_ISA_VERSION
	.align		4
        /*00d0*/ 	.byte	0x03, 0x5f
        /*00d2*/ 	.short	0x0101


	//----- nvinfo : EIATTR_VRC_CTA_INIT_COUNT
	.align		4
        /*00d4*/ 	.byte	0x02, 0x4a
	.zero		1
	.zero		1


	//----- nvinfo : EIATTR_EXIT_INSTR_OFFSETS
	.align		4
        /*00d8*/ 	.byte	0x04, 0x1c
        /*00da*/ 	.short	(.L_41 - .L_40)


	//   ....[0]....
.L_40:
        /*00dc*/ 	.word	0x00000070


	//   ....[1]....
        /*00e0*/ 	.word	0x000007f0


	//----- nvinfo : EIATTR_CRS_STACK_SIZE
	.align		4
.L_41:
        /*00e4*/ 	.byte	0x04, 0x1e
        /*00e6*/ 	.short	(.L_43 - .L_42)
.L_42:
        /*00e8*/ 	.word	0x00000000


	//----- nvinfo : EIATTR_CBANK_PARAM_SIZE
	.align		4
.L_43:
        /*00ec*/ 	.byte	0x03, 0x19
        /*00ee*/ 	.short	0x0060


	//----- nvinfo : EIATTR_PARAM_CBANK
	.align		4
        /*00f0*/ 	.byte	0x04, 0x0a
        /*00f2*/ 	.short	(.L_45 - .L_44)
	.align		4
.L_44:
        /*00f4*/ 	.word	index@(.nv.constant0._Z13interpolationiPfS_PiS0_S_S_S_S_S_S_S_)
        /*00f8*/ 	.short	0x0380
        /*00fa*/ 	.short	0x0060


	//----- nvinfo : EIATTR_SW_WAR
	.align		4
.L_45:
        /*00fc*/ 	.byte	0x04, 0x36
        /*00fe*/ 	.short	(.L_47 - .L_46)
.L_46:
        /*0100*/ 	.word	0x00000008
.L_47:


//--------------------- .nv.info._Z13search_kerneliiPfS_PiS0_S0_S_S_ --------------------------
	.section	.nv.info._Z13search_kerneliiPfS_PiS0_S0_S_S_,"",@"SHT_CUDA_INFO"
	.sectionflags	@""
	.align	4


	//----- nvinfo : EIATTR_CUDA_API_VERSION
	.align		4
        /*0000*/ 	.byte	0x04, 0x37
        /*0002*/ 	.short	(.L_49 - .L_48)
.L_48:
        /*0004*/ 	.word	0x00000082


	//----- nvinfo : EIATTR_KPARAM_INFO
	.align		4
.L_49:
        /*0008*/ 	.byte	0x04, 0x17
        /*000a*/ 	.short	(.L_51 - .L_50)
.L_50:
        /*000c*/ 	.word	0x00000000
        /*0010*/ 	.short	0x0008
        /*0012*/ 	.short	0x0038
        /*0014*/ 	.byte	0x00, 0xf5, 0x21, 0x00


	//----- nvinfo : EIATTR_KPARAM_INFO
	.align		4
.L_51:
        /*0018*/ 	.byte	0x04, 0x17
        /*001a*/ 	.short	(.L_53 - .L_52)
.L_52:
        /*001c*/ 	.word	0x00000000
        /*0020*/ 	.short	0x0007
        /*0022*/ 	.short	0x0030
        /*0024*/ 	.byte	0x00, 0xf5, 0x21, 0x00


	//----- nvinfo : EIATTR_KPARAM_INFO
	.align		4
.L_53:
        /*0028*/ 	.byte	0x04, 0x17
        /*002a*/ 	.short	(.L_55 - .L_54)
.L_54:
        /*002c*/ 	.word	0x00000000
        /*0030*/ 	.short	0x0006
        /*0032*/ 	.short	0x0028
        /*0034*/ 	.byte	0x00, 0xf5, 0x21, 0x00


	//----- nvinfo : EIATTR_KPARAM_INFO
	.align		4
.L_55:
        /*0038*/ 	.byte	0x04, 0x17
        /*003a*/ 	.short	(.L_57 - .L_56)
.L_56:
        /*003c*/ 	.word	0x00000000
        /*0040*/ 	.short	0x0005
        /*0042*/ 	.short	0x0020
        /*0044*/ 	.byte	0x00, 0xf5, 0x21, 0x00


	//----- nvinfo : EIATTR_KPARAM_INFO
	.align		4
.L_57:
        /*0048*/ 	.byte	0x04, 0x17
        /*004a*/ 	.short	(.L_59 - .L_58)
.L_58:
        /*004c*/ 	.word	0x00000000
        /*0050*/ 	.short	0x0004
        /*0052*/ 	.short	0x0018
        /*0054*/ 	.byte	0x00, 0xf5, 0x21, 0x00


	//----- nvinfo : EIATTR_KPARAM_INFO
	.align		4
.L_59:
        /*0058*/ 	.byte	0x04, 0x17
        /*005a*/ 	.short	(.L_61 - .L_60)
.L_60:
        /*005c*/ 	.word	0x00000000
        /*0060*/ 	.short	0x0003
        /*0062*/ 	.short	0x0010
        /*0064*/ 	.byte	0x00, 0xf5, 0x21, 0x00


	//----- nvinfo : EIATTR_KPARAM_INFO
	.align		4
.L_61:
        /*0068*/ 	.byte	0x04, 0x17
        /*006a*/ 	.short	(.L_63 - .L_62)
.L_62:
        /*006c*/ 	.word	0x00000000
        /*0070*/ 	.short	0x0002
        /*0072*/ 	.short	0x0008
        /*0074*/ 	.byte	0x00, 0xf5, 0x21, 0x00


	//----- nvinfo : EIATTR_KPARAM_INFO
	.align		4
.L_63:
        /*0078*/ 	.byte	0x04, 0x17
        /*007a*/ 	.short	(.L_65 - .L_64)
.L_64:
        /*007c*/ 	.word	0x00000000
        /*0080*/ 	.short	0x0001
        /*0082*/ 	.short	0x0004
        /*0084*/ 	.byte	0x00, 0xf0, 0x11, 0x00


	//----- nvinfo : EIATTR_KPARAM_INFO
	.align		4
.L_65:
        /*0088*/ 	.byte	0x04, 0x17
        /*008a*/ 	.short	(.L_67 - .L_66)
.L_66:
        /*008c*/ 	.word	0x00000000
        /*0090*/ 	.short	0x0000
        /*0092*/ 	.short	0x0000
        /*0094*/ 	.byte	0x00, 0xf0, 0x11, 0x00


	//----- nvinfo : EIATTR_SPARSE_MMA_MASK
	.align		4
.L_67:
        /*0098*/ 	.byte	0x03, 0x50
        /*009a*/ 	.short	0x0000


	//----- nvinfo : EIATTR_MAXREG_COUNT
	.align		4
        /*009c*/ 	.byte	0x03, 0x1b
        /*009e*/ 	.short	0x00ff


	//----- nvinfo : EIATTR_MERCURY_ISA_VERSION
	.align		4
        /*00a0*/ 	.byte	0x03, 0x5f
        /*00a2*/ 	.short	0x0101


	//----- nvinfo : EIATTR_VRC_CTA_INIT_COUNT
	.align		4
        /*00a4*/ 	.byte	0x02, 0x4a
	.zero		1
	.zero		1


	//----- nvinfo : EIATTR_EXIT_INSTR_OFFSETS
	.align		4
        /*00a8*/ 	.byte	0x04, 0x1c
        /*00aa*/ 	.short	(.L_69 - .L_68)


	//   ....[0]....
.L_68:
        /*00ac*/ 	.word	0x00000390


	//   ....[1]....
        /*00b0*/ 	.word	0x000008c0


	//   ....[2]....
        /*00b4*/ 	.word	0x00000b00


	//----- nvinfo : EIATTR_CRS_STACK_SIZE
	.align		4
.L_69:
        /*00b8*/ 	.byte	0x04, 0x1e
        /*00ba*/ 	.short	(.L_71 - .L_70)
.L_70:
        /*00bc*/ 	.word	0x00000000


	//----- nvinfo : EIATTR_CBANK_PARAM_SIZE
	.align		4
.L_71:
        /*00c0*/ 	.byte	0x03, 0x19
        /*00c2*/ 	.short	0x0040


	//----- nvinfo : EIATTR_PARAM_CBANK
	.align		4
        /*00c4*/ 	.byte	0x04, 0x0a
        /*00c6*/ 	.short	(.L_73 - .L_72)
	.align		4
.L_72:
        /*00c8*/ 	.word	index@(.nv.constant0._Z13search_kerneliiPfS_PiS0_S0_S_S_)
        /*00cc*/ 	.short	0x0380
        /*00ce*/ 	.short	0x0040


	//----- nvinfo : EIATTR_SW_WAR
	.align		4
.L_73:
        /*00d0*/ 	.byte	0x04, 0x36
        /*00d2*/ 	.short	(.L_75 - .L_74)
.L_74:
        /*00d4*/ 	.word	0x00000008
.L_75:


//--------------------- .nv.callgraph             --------------------------
	.section	.nv.callgraph,"",@"SHT_CUDA_CALLGRAPH"
	.align	4
	.sectionentsize	8
	.align		4
        /*0000*/ 	.word	0x00000000
	.align		4
        /*0004*/ 	.word	0xffffffff
	.align		4
        /*0008*/ 	.word	0x00000000
	.align		4
        /*000c*/ 	.word	0xfffffffe
	.align		4
        /*0010*/ 	.word	0x00000000
	.align		4
        /*0014*/ 	.word	0xfffffffd
	.align		4
        /*0018*/ 	.word	0x00000000
	.align		4
        /*001c*/ 	.word	0xfffffffc


//--------------------- .text._Z13interpolationiPfS_PiS0_S_S_S_S_S_S_S_ --------------------------
	.section	.text._Z13interpolationiPfS_PiS0_S_S_S_S_S_S_S_,"ax",@progbits
	.align	128
        .global         _Z13interpolationiPfS_PiS0_S_S_S_S_S_S_S_
        .type           _Z13interpolationiPfS_PiS0_S_S_S_S_S_S_S_,@function
        .size           _Z13interpolationiPfS_PiS0_S_S_S_S_S_S_S_,(.L_x_34 - _Z13interpolationiPfS_PiS0_S_S_S_S_S_S_S_)
        .other          _Z13interpolationiPfS_PiS0_S_S_S_S_S_S_S_,@"STO_CUDA_ENTRY STV_DEFAULT"
_Z13interpolationiPfS_PiS0_S_S_S_S_S_S_S_:
.text._Z13interpolationiPfS_PiS0_S_S_S_S_S_S_S_:
[----:B------:R-:W-:Y:S01]  /*0000*/  LDC R1, c[0x0][0x37c] ;  /* 0x0000df00ff017b82 */ /* 0x000fe20000000800 */
[----:B------:R-:W0:Y:S07]  /*0010*/  S2R R2, SR_TID.X ;  /* 0x0000000000027919 */ /* 0x000e2e0000002100 */
[----:B------:R-:W0:Y:S01]  /*0020*/  S2UR UR4, SR_CTAID.X ;  /* 0x00000000000479c3 */ /* 0x000e220000002500 */
[----:B------:R-:W1:Y:S07]  /*0030*/  LDCU UR5, c[0x0][0x380] ;  /* 0x00007000ff0577ac */ /* 0x000e6e0008000800 */
[----:B------:R-:W0:Y:S02]  /*0040*/  LDC R3, c[0x0][0x360] ;  /* 0x0000d800ff037b82 */ /* 0x000e240000000800 */
[----:B0-----:R-:W-:-:S05]  /*0050*/  IMAD R2, R3, UR4, R2 ;  /* 0x0000000403027c24 */ /* 0x001fca000f8e0202 */
[----:B-1----:R-:W-:-:S13]  /*0060*/  ISETP.GE.AND P0, PT, R2, UR5, PT ;  /* 0x0000000502007c0c */ /* 0x002fda000bf06270 */
[----:B------:R-:W-:Y:S05]  /*0070*/  @P0 EXIT ;  /* 0x000000000000094d */ /* 0x000fea0003800000 */
[----:B------:R-:W0:Y:S01]  /*0080*/  LDC.64 R4, c[0x0][0x398] ;  /* 0x0000e600ff047b82 */ /* 0x000e220000000a00 */
[----:B------:R-:W1:Y:S07]  /*0090*/  LDCU.64 UR4, c[0x0][0x358] ;  /* 0x00006b00ff0477ac */ /* 0x000e6e0008000a00 */
[----:B------:R-:W2:Y:S08]  /*00a0*/  LDC.64 R12, c[0x0][0x3a0] ;  /* 0x0000e800ff0c7b82 */ /* 0x000eb00000000a00 */
[----:B------:R-:W3:Y:S01]  /*00b0*/  LDC.64 R6, c[0x0][0x3a8] ;  /* 0x0000ea00ff067b82 */ /* 0x000ee20000000a00 */
[----:B0-----:R-:W-:-:S07]  /*00c0*/  IMAD.WIDE R4, R2, 0x4, R4 ;  /* 0x0000000402047825 */ /* 0x001fce00078e0204 */
[----:B------:R-:W0:Y:S01]  /*00d0*/  LDC.64 R10, c[0x0][0x388] ;  /* 0x0000e200ff0a7b82 */ /* 0x000e220000000a00 */
[----:B-1----:R-:W2:Y:S07]  /*00e0*/  LDG.E R4, desc[UR4][R4.64] ;  /* 0x0000000404047981 */ /* 0x002eae000c1e1900 */
[----:B------:R-:W1:Y:S01]  /*00f0*/  LDC.64 R8, c[0x0][0x3b0] ;  /* 0x0000ec00ff087b82 */ /* 0x000e620000000a00 */
[----:B0-----:R-:W-:-:S06]  /*0100*/  IMAD.WIDE R10, R2, 0x4, R10 ;  /* 0x00000004020a7825 */ /* 0x001fcc00078e020a */
[----:B------:R0:W5:Y:S01]  /*0110*/  LDG.E R10, desc[UR4][R10.64] ;  /* 0x000000040a0a7981 */ /* 0x000162000c1e1900 */
[----:B--2---:R-:W-:-:S06]  /*0120*/  IMAD.WIDE R12, R4, 0x4, R12 ;  /* 0x00000004040c7825 */ /* 0x004fcc00078e020c */
[----:B------:R-:W2:Y:S01]  /*0130*/  LDG.E R12, desc[UR4][R12.64] ;  /* 0x000000040c0c7981 */ /* 0x000ea2000c1e1900 */
[----:B---3--:R-:W-:-:S04]  /*0140*/  IMAD.WIDE R6, R4, 0x4, R6 ;  /* 0x0000000404067825 */ /* 0x008fc800078e0206 */
[----:B-1----:R-:W-:Y:S02]  /*0150*/  IMAD.WIDE R8, R4, 0x4, R8 ;  /* 0x0000000404087825 */ /* 0x002fe400078e0208 */
[----:B------:R0:W5:Y:S04]  /*0160*/  LDG.E R6, desc[UR4][R6.64] ;  /* 0x0000000406067981 */ /* 0x000168000c1e1900 */
[----:B------:R0:W5:Y:S01]  /*0170*/  LDG.E R8, desc[UR4][R8.64] ;  /* 0x0000000408087981 */ /* 0x000162000c1e1900 */
[----:B------:R-:W-:Y:S01]  /*0180*/  BSSY.RECONVERGENT B0, `(.L_x_0) ;  /* 0x0000026000007945 */ /* 0x000fe20003800200 */
[----:B------:R-:W-:Y:S01]  /*0190*/  HFMA2 R15, -RZ, RZ, 1.875, 0 ;  /* 0x3f800000ff0f7431 */ /* 0x000fe200000001ff */
[C---:B--2---:R-:W-:Y:S02]  /*01a0*/  ISETP.NE.AND P0, PT, R12.reuse, RZ, PT ;  /* 0x000000ff0c00720c */ /* 0x044fe40003f05270 */
[----:B------:R-:W-:-:S11]  /*01b0*/  IADD3 R5, PT, PT, -R12, RZ, RZ ;  /* 0x000000ff0c057210 */ /* 0x000fd60007ffe1ff */
[----:B0-----:R-:W-:Y:S05]  /*01c0*/  @!P0 BRA `(.L_x_1) ;  /* 0x0000000000848947 */ /* 0x001fea0003800000 */
[----:B------:R-:W-:Y:S01]  /*01d0*/  FFMA R0, RZ, 1.4426950216293334961, RZ ;  /* 0x3fb8aa3bff007823 */ /* 0x000fe200000000ff */
[----:B------:R-:W-:-:S03]  /*01e0*/  MOV R16, 0x391fcb8e ;  /* 0x391fcb8e00107802 */ /* 0x000fc60000000f00 */
[----:B------:R-:W-:-:S04]  /*01f0*/  FADD R0, RZ, R0 ;  /* 0x00000000ff007221 */ /* 0x000fc80000000000 */
[----:B------:R-:W-:-:S04]  /*0200*/  FFMA R0, RZ, RZ, R0 ;  /* 0x000000ffff007223 */ /* 0x000fc80000000000 */
[----:B------:R-:W-:Y:S01]  /*0210*/  FFMA R3, RZ, RZ, R0 ;  /* 0x000000ffff037223 */ /* 0x000fe20000000000 */
[----:B------:R-:W-:-:S03]  /*0220*/  I2FP.F32.S32 R0, R5 ;  /* 0x0000000500007245 */ /* 0x000fc60000201400 */
[----:B------:R-:W-:Y:S01]  /*0230*/  FADD R5, R3, 1 ;  /* 0x3f80000003057421 */ /* 0x000fe20000000000 */
[----:B------:R-:W-:-:S03]  /*0240*/  FSETP.NAN.AND P2, PT, |R0|, |R0|, PT ;  /* 0x400000000000720b */ /* 0x000fc60003f48200 */
[----:B------:R-:W-:Y:S01]  /*0250*/  FMUL R7, R0, R5 ;  /* 0x0000000500077220 */ /* 0x000fe20000400000 */
[----:B------:R-:W-:-:S03]  /*0260*/  FADD R14, R5, -1 ;  /* 0xbf800000050e7421 */ /* 0x000fc60000000000 */
[----:B------:R-:W0:Y:S01]  /*0270*/  FRND R12, R7 ;  /* 0x00000007000c7307 */ /* 0x000e220000201000 */
[----:B------:R-:W-:Y:S01]  /*0280*/  FADD R14, R3, -R14 ;  /* 0x8000000e030e7221 */ /* 0x000fe20000000000 */
[----:B------:R-:W-:Y:S01]  /*0290*/  FFMA R5, R0, R5, -R7 ;  /* 0x0000000500057223 */ /* 0x000fe20000000807 */
[----:B------:R-:W-:-:S03]  /*02a0*/  FSETP.GT.AND P0, PT, |R7|, 152, PT ;  /* 0x431800000700780b */ /* 0x000fc60003f04200 */
[----:B------:R-:W-:Y:S01]  /*02b0*/  FFMA R14, R0, R14, R5 ;  /* 0x0000000e000e7223 */ /* 0x000fe20000000005 */
[----:B0-----:R-:W-:Y:S01]  /*02c0*/  FADD R3, R7, -R12 ;  /* 0x8000000c07037221 */ /* 0x001fe20000000000 */
[----:B------:R-:W-:-:S03]  /*02d0*/  FSETP.GT.AND P1, PT, R12, RZ, PT ;  /* 0x000000ff0c00720b */ /* 0x000fc60003f24000 */
[----:B------:R-:W-:Y:S01]  /*02e0*/  FADD R3, R3, R14 ;  /* 0x0000000e03037221 */ /* 0x000fe20000000000 */
[----:B------:R-:W-:Y:S02]  /*02f0*/  SEL R5, RZ, 0x83000000, P1 ;  /* 0x83000000ff057807 */ /* 0x000fe40000800000 */
[----:B------:R-:W-:Y:S01]  /*0300*/  FSETP.GEU.AND P1, PT, R7, RZ, PT ;  /* 0x000000ff0700720b */ /* 0x000fe20003f2e000 */
[----:B------:R-:W-:Y:S01]  /*0310*/  FFMA R14, R3, R16, 0.0013391353422775864601 ;  /* 0x3aaf85ed030e7423 */ /* 0x000fe20000000010 */
[----:B------:R-:W-:Y:S02]  /*0320*/  IADD3 R9, PT, PT, R5, 0x7f000000, RZ ;  /* 0x7f00000005097810 */ /* 0x000fe40007ffe0ff */
[----:B------:R-:W-:Y:S01]  /*0330*/  FSEL R15, RZ, +INF , !P1 ;  /* 0x7f800000ff0f7808 */ /* 0x000fe20004800000 */
[C---:B------:R-:W-:Y:S02]  /*0340*/  FFMA R16, R3.reuse, R14, 0.0096188392490148544312 ;  /* 0x3c1d985603107423 */ /* 0x040fe4000000000e */
[----:B------:R-:W0:Y:S02]  /*0350*/  F2I.NTZ R14, R7 ;  /* 0x00000007000e7305 */ /* 0x000e240000203100 */
[----:B------:R-:W-:-:S04]  /*0360*/  FFMA R16, R3, R16, 0.055503588169813156128 ;  /* 0x3d6357bb03107423 */ /* 0x000fc80000000010 */
[----:B------:R-:W-:-:S04]  /*0370*/  FFMA R16, R3, R16, 0.24022644758224487305 ;  /* 0x3e75fdec03107423 */ /* 0x000fc80000000010 */
[----:B------:R-:W-:-:S04]  /*0380*/  FFMA R16, R3, R16, 0.69314718246459960938 ;  /* 0x3f31721803107423 */ /* 0x000fc80000000010 */
[----:B------:R-:W-:Y:S01]  /*0390*/  FFMA R16, R3, R16, 1 ;  /* 0x3f80000003107423 */ /* 0x000fe20000000010 */
[----:B0-----:R-:W-:-:S03]  /*03a0*/  LEA R14, R14, -R5, 0x17 ;  /* 0x800000050e0e7211 */ /* 0x001fc600078eb8ff */
[----:B------:R-:W-:-:S04]  /*03b0*/  FMUL R9, R9, R16 ;  /* 0x0000001009097220 */ /* 0x000fc80000400000 */
[----:B------:R-:W-:Y:S01]  /*03c0*/  @!P0 FMUL R15, R14, R9 ;  /* 0x000000090e0f8220 */ /* 0x000fe20000400000 */
[----:B------:R-:W-:-:S07]  /*03d0*/  @P2 FADD R15, R0, 2 ;  /* 0x40000000000f2421 */ /* 0x000fce0000000000 */
.L_x_1:
[----:B------:R-:W-:Y:S05]  /*03e0*/  BSYNC.RECONVERGENT B0 ;  /* 0x0000000000007941 */ /* 0x000fea0003800200 */
.L_x_0:
[C-C-:B-----5:R-:W-:Y:S01]  /*03f0*/  FADD R5, R6.reuse, -R15.reuse ;  /* 0x8000000f06057221 */ /* 0x160fe20000000000 */
[----:B------:R-:W-:Y:S01]  /*0400*/  FADD R6, R6, R15 ;  /* 0x0000000f06067221 */ /* 0x000fe20000000000 */
[----:B------:R-:W-:Y:S02]  /*0410*/  BSSY.RECONVERGENT B0, `(.L_x_2) ;  /* 0x0000010000007945 */ /* 0x000fe40003800200 */
[C---:B------:R-:W-:Y:S01]  /*0420*/  FADD R0, -R5.reuse, R10 ;  /* 0x0000000a05007221 */ /* 0x040fe20000000100 */
[----:B------:R-:W-:-:S04]  /*0430*/  FADD R3, -R5, R6 ;  /* 0x0000000605037221 */ /* 0x000fc80000000100 */
[----:B------:R-:W0:Y:S08]  /*0440*/  MUFU.RCP R12, R3 ;  /* 0x00000003000c7308 */ /* 0x000e300000001000 */
[----:B------:R-:W1:Y:S01]  /*0450*/  FCHK P0, R0, R3 ;  /* 0x0000000300007302 */ /* 0x000e620000000000 */
[----:B0-----:R-:W-:-:S04]  /*0460*/  FFMA R7, -R3, R12, 1 ;  /* 0x3f80000003077423 */ /* 0x001fc8000000010c */
[----:B------:R-:W-:Y:S01]  /*0470*/  FFMA R9, R12, R7, R12 ;  /* 0x000000070c097223 */ /* 0x000fe2000000000c */
[C-C-:B------:R-:W-:Y:S01]  /*0480*/  FADD R7, R8.reuse, -R15.reuse ;  /* 0x8000000f08077221 */ /* 0x140fe20000000000 */
[----:B------:R-:W-:Y:S02]  /*0490*/  FADD R8, R8, R15 ;  /* 0x0000000f08087221 */ /* 0x000fe40000000000 */
[----:B------:R-:W-:-:S04]  /*04a0*/  FFMA R10, R0, R9, RZ ;  /* 0x00000009000a7223 */ /* 0x000fc800000000ff */
[----:B------:R-:W-:-:S04]  /*04b0*/  FFMA R11, -R3, R10, R0 ;  /* 0x0000000a030b7223 */ /* 0x000fc80000000100 */
[----:B------:R-:W-:Y:S01]  /*04c0*/  FFMA R10, R9, R11, R10 ;  /* 0x0000000b090a7223 */ /* 0x000fe2000000000a */
[----:B-1----:R-:W-:Y:S06]  /*04d0*/  @!P0 BRA `(.L_x_3) ;  /* 0x00000000000c8947 */ /* 0x002fec0003800000 */
[----:B------:R-:W-:-:S07]  /*04e0*/  MOV R10, 0x500 ;  /* 0x00000500000a7802 */ /* 0x000fce0000000f00 */
[----:B------:R-:W-:Y:S05]  /*04f0*/  CALL.REL.NOINC `($__internal_0_$__cuda_sm3x_div_rn_noftz_f32_slowpath) ;  /* 0x0000000000c07944 */ /* 0x000fea0003c00000 */
[----:B------:R-:W-:-:S07]  /*0500*/  IMAD.MOV.U32 R10, RZ, RZ, R0 ;  /* 0x000000ffff0a7224 */ /* 0x000fce00078e0000 */
.L_x_3:
[----:B------:R-:W-:Y:S05]  /*0510*/  BSYNC.RECONVERGENT B0 ;  /* 0x0000000000007941 */ /* 0x000fea0003800200 */
.L_x_2:
[----:B------:R-:W0:Y:S08]  /*0520*/  LDC.64 R14, c[0x0][0x3c8] ;  /* 0x0000f200ff0e7b82 */ /* 0x000e300000000a00 */
[----:B------:R-:W1:Y:S08]  /*0530*/  LDC.64 R12, c[0x0][0x3b8] ;  /* 0x0000ee00ff0c7b82 */ /* 0x000e700000000a00 */
[----:B------:R-:W2:Y:S01]  /*0540*/  LDC.64 R16, c[0x0][0x3d0] ;  /* 0x0000f400ff107b82 */ /* 0x000ea20000000a00 */
[----:B0-----:R-:W-:-:S06]  /*0550*/  IMAD.WIDE R14, R4, 0x4, R14 ;  /* 0x00000004040e7825 */ /* 0x001fcc00078e020e */
[----:B------:R-:W3:Y:S01]  /*0560*/  LDG.E R15, desc[UR4][R14.64] ;  /* 0x000000040e0f7981 */ /* 0x000ee2000c1e1900 */
[----:B-1----:R-:W-:-:S04]  /*0570*/  IMAD.WIDE R12, R4, 0x4, R12 ;  /* 0x00000004040c7825 */ /* 0x002fc800078e020c */
[----:B--2---:R-:W-:Y:S02]  /*0580*/  IMAD.WIDE R16, R4, 0x4, R16 ;  /* 0x0000000404107825 */ /* 0x004fe400078e0210 */
[----:B------:R0:W3:Y:S04]  /*0590*/  LDG.E R4, desc[UR4][R12.64] ;  /* 0x000000040c047981 */ /* 0x0000e8000c1e1900 */
[----:B------:R-:W2:Y:S01]  /*05a0*/  LDG.E R16, desc[UR4][R16.64] ;  /* 0x0000000410107981 */ /* 0x000ea2000c1e1900 */
[----:B------:R-:W-:-:S04]  /*05b0*/  FSETP.NAN.AND P0, PT, R10, R10, PT ;  /* 0x0000000a0a00720b */ /* 0x000fc80003f08000 */
[----:B------:R-:W-:Y:S02]  /*05c0*/  FSEL R6, R6, R5, !P0 ;  /* 0x0000000506067208 */ /* 0x000fe40004000000 */
[----:B------:R-:W-:-:S03]  /*05d0*/  FSEL R0, R7, R8, !P0 ;  /* 0x0000000807007208 */ /* 0x000fc60004000000 */
[----:B------:R-:W-:Y:S02]  /*05e0*/  FADD R6, -R5, R6 ;  /* 0x0000000605067221 */ /* 0x000fe40000000100 */
[C---:B------:R-:W-:Y:S01]  /*05f0*/  FADD R9, -R7.reuse, R0 ;  /* 0x0000000007097221 */ /* 0x040fe20000000100 */
[----:B------:R-:W-:-:S03]  /*0600*/  FADD R8, -R7, R8 ;  /* 0x0000000807087221 */ /* 0x000fc60000000100 */
[----:B------:R-:W-:-:S04]  /*0610*/  FMUL R0, R6, R9 ;  /* 0x0000000906007220 */ /* 0x000fc80000400000 */
[----:B------:R-:W-:-:S04]  /*0620*/  FFMA R19, R3, R8, -R0 ;  /* 0x0000000803137223 */ /* 0x000fc80000000800 */
[----:B0-----:R-:W0:Y:S01]  /*0630*/  MUFU.RCP R12, R19 ;  /* 0x00000013000c7308 */ /* 0x001e220000001000 */
[--C-:B------:R-:W-:Y:S01]  /*0640*/  FADD R5, R5, -R10.reuse ;  /* 0x8000000a05057221 */ /* 0x100fe20000000000 */
[----:B------:R-:W-:Y:S01]  /*0650*/  FADD R7, R7, -R10 ;  /* 0x8000000a07077221 */ /* 0x000fe20000000000 */
[----:B------:R-:W-:Y:S01]  /*0660*/  BSSY.RECONVERGENT B0, `(.L_x_4) ;  /* 0x0000014000007945 */ /* 0x000fe20003800200 */
[--C-:B---3--:R-:W-:Y:S01]  /*0670*/  FADD R11, -R4, R15.reuse ;  /* 0x0000000f040b7221 */ /* 0x108fe20000000100 */
[----:B--2---:R-:W-:-:S03]  /*0680*/  FADD R16, R16, -R15 ;  /* 0x8000000f10107221 */ /* 0x004fc60000000000 */
[----:B------:R-:W-:Y:S01]  /*0690*/  FMUL R8, R8, R11 ;  /* 0x0000000b08087220 */ /* 0x000fe20000400000 */
[----:B------:R-:W-:-:S03]  /*06a0*/  FMUL R3, R3, R16 ;  /* 0x0000001003037220 */ /* 0x000fc60000400000 */
[----:B------:R-:W-:Y:S01]  /*06b0*/  FFMA R8, R9, R16, -R8 ;  /* 0x0000001009087223 */ /* 0x000fe20000000808 */
[----:B------:R-:W-:-:S03]  /*06c0*/  FFMA R0, R6, R11, -R3 ;  /* 0x0000000b06007223 */ /* 0x000fc60000000803 */
[----:B------:R-:W-:-:S04]  /*06d0*/  FMUL R5, R8, R5 ;  /* 0x0000000508057220 */ /* 0x000fc80000400000 */
[----:B------:R-:W-:Y:S01]  /*06e0*/  FFMA R0, R0, R7, R5 ;  /* 0x0000000700007223 */ /* 0x000fe20000000005 */
[----:B0-----:R-:W-:-:S03]  /*06f0*/  FFMA R3, -R19, R12, 1 ;  /* 0x3f80000013037423 */ /* 0x001fc6000000010c */
[----:B------:R-:W0:Y:S01]  /*0700*/  FCHK P0, R0, R19 ;  /* 0x0000001300007302 */ /* 0x000e220000000000 */
[----:B------:R-:W-:-:S04]  /*0710*/  FFMA R3, R12, R3, R12 ;  /* 0x000000030c037223 */ /* 0x000fc8000000000c */
[----:B------:R-:W-:-:S04]  /*0720*/  FFMA R6, R0, R3, RZ ;  /* 0x0000000300067223 */ /* 0x000fc800000000ff */
[----:B------:R-:W-:-:S04]  /*0730*/  FFMA R5, -R19, R6, R0 ;  /* 0x0000000613057223 */ /* 0x000fc80000000100 */
[----:B------:R-:W-:Y:S01]  /*0740*/  FFMA R3, R3, R5, R6 ;  /* 0x0000000503037223 */ /* 0x000fe20000000006 */
[----:B0-----:R-:W-:Y:S06]  /*0750*/  @!P0 BRA `(.L_x_5) ;  /* 0x0000000000108947 */ /* 0x001fec0003800000 */
[----:B------:R-:W-:Y:S02]  /*0760*/  MOV R3, R19 ;  /* 0x0000001300037202 */ /* 0x000fe40000000f00 */
[----:B------:R-:W-:-:S07]  /*0770*/  MOV R10, 0x790 ;  /* 0x00000790000a7802 */ /* 0x000fce0000000f00 */
[----:B------:R-:W-:Y:S05]  /*0780*/  CALL.REL.NOINC `($__internal_0_$__cuda_sm3x_div_rn_noftz_f32_slowpath) ;  /* 0x00000000001c7944 */ /* 0x000fea0003c00000 */
[----:B------:R-:W-:-:S07]  /*0790*/  MOV R3, R0 ;  /* 0x0000000000037202 */ /* 0x000fce0000000f00 */
.L_x_5:
[----:B------:R-:W-:Y:S05]  /*07a0*/  BSYNC.RECONVERGENT B0 ;  /* 0x0000000000007941 */ /* 0x000fea0003800200 */
.L_x_4:
[----:B------:R-:W0:Y:S01]  /*07b0*/  LDC.64 R6, c[0x0][0x3d8] ;  /* 0x0000f600ff067b82 */ /* 0x000e220000000a00 */
[----:B------:R-:W-:Y:S01]  /*07c0*/  FADD R5, R4, -R3 ;  /* 0x8000000304057221 */ /* 0x000fe20000000000 */
[----:B0-----:R-:W-:-:S05]  /*07d0*/  IMAD.WIDE R2, R2, 0x4, R6 ;  /* 0x0000000402027825 */ /* 0x001fca00078e0206 */
[----:B------:R-:W-:Y:S01]  /*07e0*/  STG.E desc[UR4][R2.64], R5 ;  /* 0x0000000502007986 */ /* 0x000fe2000c101904 */
[----:B------:R-:W-:Y:S05]  /*07f0*/  EXIT ;  /* 0x000000000000794d */ /* 0x000fea0003800000 */
        .weak           $__internal_0_$__cuda_sm3x_div_rn_noftz_f32_slowpath
        .type           $__internal_0_$__cuda_sm3x_div_rn_noftz_f32_slowpath,@function
        .size           $__internal_0_$__cuda_sm3x_div_rn_noftz_f32_slowpath,(.L_x_34 - $__internal_0_$__cuda_sm3x_div_rn_noftz_f32_slowpath)
$__internal_0_$__cuda_sm3x_div_rn_noftz_f32_slowpath:
[--C-:B------:R-:W-:Y:S01]  /*0800*/  SHF.R.U32.HI R11, RZ, 0x17, R3.reuse ;  /* 0x00000017ff0b7819 */ /* 0x100fe20000011603 */
[----:B------:R-:W-:Y:S01]  /*0810*/  BSSY.RECONVERGENT B1, `(.L_x_6) ;  /* 0x0000063000017945 */ /* 0x000fe20003800200 */
[----:B------:R-:W-:Y:S01]  /*0820*/  SHF.R.U32.HI R9, RZ, 0x17, R0 ;  /* 0x00000017ff097819 */ /* 0x000fe20000011600 */
[----:B------:R-:W-:Y:S01]  /*0830*/  IMAD.MOV.U32 R13, RZ, RZ, R3 ;  /* 0x000000ffff0d7224 */ /* 0x000fe200078e0003 */
[----:B------:R-:W-:Y:S02]  /*0840*/  LOP3.LUT R11, R11, 0xff, RZ, 0xc0, !PT ;  /* 0x000000ff0b0b7812 */ /* 0x000fe400078ec0ff */
[----:B------:R-:W-:Y:S02]  /*0850*/  LOP3.LUT R16, R9, 0xff, RZ, 0xc0, !PT ;  /* 0x000000ff09107812 */ /* 0x000fe400078ec0ff */
[----:B------:R-:W-:Y:S02]  /*0860*/  IADD3 R14, PT, PT, R11, -0x1, RZ ;  /* 0xffffffff0b0e7810 */ /* 0x000fe40007ffe0ff */
[----:B------:R-:W-:-:S02]  /*0870*/  IADD3 R12, PT, PT, R16, -0x1, RZ ;  /* 0xffffffff100c7810 */ /* 0x000fc40007ffe0ff */
[----:B------:R-:W-:-:S04]  /*0880*/  ISETP.GT.U32.AND P0, PT, R14, 0xfd, PT ;  /* 0x000000fd0e00780c */ /* 0x000fc80003f04070 */
[----:B------:R-:W-:-:S13]  /*0890*/  ISETP.GT.U32.OR P0, PT, R12, 0xfd, P0 ;  /* 0x000000fd0c00780c */ /* 0x000fda0000704470 */
[----:B------:R-:W-:Y:S01]  /*08a0*/  @!P0 MOV R9, RZ ;  /* 0x000000ff00098202 */ /* 0x000fe20000000f00 */
[----:B------:R-:W-:Y:S06]  /*08b0*/  @!P0 BRA `(.L_x_7) ;  /* 0x00000000005c8947 */ /* 0x000fec0003800000 */
[----:B------:R-:W-:Y:S02]  /*08c0*/  FSETP.GTU.FTZ.AND P0, PT, |R0|, +INF , PT ;  /* 0x7f8000000000780b */ /* 0x000fe40003f1c200 */
[----:B------:R-:W-:-:S04]  /*08d0*/  FSETP.GTU.FTZ.AND P1, PT, |R3|, +INF , PT ;  /* 0x7f8000000300780b */ /* 0x000fc80003f3c200 */
[----:B------:R-:W-:-:S13]  /*08e0*/  PLOP3.LUT P0, PT, P0, P1, PT, 0xf8, 0x8f ;  /* 0x00000000008f781c */ /* 0x000fda0000703f70 */
[----:B------:R-:W-:Y:S05]  /*08f0*/  @P0 BRA `(.L_x_8) ;  /* 0x00000004004c0947 */ /* 0x000fea0003800000 */
[----:B------:R-:W-:-:S13]  /*0900*/  LOP3.LUT P0, RZ, R13, 0x7fffffff, R0, 0xc8, !PT ;  /* 0x7fffffff0dff7812 */ /* 0x000fda000780c800 */
[----:B------:R-:W-:Y:S05]  /*0910*/  @!P0 BRA `(.L_x_9) ;  /* 0x00000004003c8947 */ /* 0x000fea0003800000 */
[C---:B------:R-:W-:Y:S02]  /*0920*/  FSETP.NEU.FTZ.AND P2, PT, |R0|.reuse, +INF , PT ;  /* 0x7f8000000000780b */ /* 0x040fe40003f5d200 */
[----:B------:R-:W-:Y:S02]  /*0930*/  FSETP.NEU.FTZ.AND P1, PT, |R3|, +INF , PT ;  /* 0x7f8000000300780b */ /* 0x000fe40003f3d200 */
[----:B------:R-:W-:-:S11]  /*0940*/  FSETP.NEU.FTZ.AND P0, PT, |R0|, +INF , PT ;  /* 0x7f8000000000780b */ /* 0x000fd60003f1d200 */
[----:B------:R-:W-:Y:S05]  /*0950*/  @!P1 BRA !P2, `(.L_x_9) ;  /* 0x00000004002c9947 */ /* 0x000fea0005000000 */
[----:B------:R-:W-:-:S04]  /*0960*/  LOP3.LUT P2, RZ, R0, 0x7fffffff, RZ, 0xc0, !PT ;  /* 0x7fffffff00ff7812 */ /* 0x000fc8000784c0ff */
[----:B------:R-:W-:-:S13]  /*0970*/  PLOP3.LUT P1, PT, P1, P2, PT, 0x2f, 0xf2 ;  /* 0x0000000000f2781c */ /* 0x000fda0000f24577 */
[----:B------:R-:W-:Y:S05]  /*0980*/  @P1 BRA `(.L_x_10) ;  /* 0x0000000400181947 */ /* 0x000fea0003800000 */
[----:B------:R-:W-:-:S04]  /*0990*/  LOP3.LUT P1, RZ, R13, 0x7fffffff, RZ, 0xc0, !PT ;  /* 0x7fffffff0dff7812 */ /* 0x000fc8000782c0ff */
[----:B------:R-:W-:-:S13]  /*09a0*/  PLOP3.LUT P0, PT, P0, P1, PT, 0x2f, 0xf2 ;  /* 0x0000000000f2781c */ /* 0x000fda0000702577 */
[----:B------:R-:W-:Y:S05]  /*09b0*/  @P0 BRA `(.L_x_11) ;  /* 0x0000000400000947 */ /* 0x000fea0003800000 */
[----:B------:R-:W-:Y:S02]  /*09c0*/  ISETP.GE.AND P0, PT, R12, RZ, PT ;  /* 0x000000ff0c00720c */ /* 0x000fe40003f06270 */
[----:B------:R-:W-:-:S11]  /*09d0*/  ISETP.GE.AND P1, PT, R14, RZ, PT ;  /* 0x000000ff0e00720c */ /* 0x000fd60003f26270 */
[----:B------:R-:W-:Y:S01]  /*09e0*/  @P0 MOV R9, RZ ;  /* 0x000000ff00090202 */ /* 0x000fe20000000f00 */
[----:B------:R-:W-:Y:S01]  /*09f0*/  @!P0 FFMA R0, R0, 1.84467440737095516160e+19, RZ ;  /* 0x5f80000000008823 */ /* 0x000fe200000000ff */
[----:B------:R-:W-:Y:S01]  /*0a00*/  @!P0 MOV R9, 0xffffffc0 ;  /* 0xffffffc000098802 */ /* 0x000fe20000000f00 */
[----:B------:R-:W-:-:S03]  /*0a10*/  @!P1 FFMA R13, R3, 1.84467440737095516160e+19, RZ ;  /* 0x5f800000030d9823 */ /* 0x000fc600000000ff */
[----:B------:R-:W-:-:S07]  /*0a20*/  @!P1 IADD3 R9, PT, PT, R9, 0x40, RZ ;  /* 0x0000004009099810 */ /* 0x000fce0007ffe0ff */
.L_x_7:
[----:B------:R-:W-:Y:S01]  /*0a30*/  LEA R12, R11, 0xc0800000, 0x17 ;  /* 0xc08000000b0c7811 */ /* 0x000fe200078eb8ff */
[----:B------:R-:W-:Y:S04]  /*0a40*/  BSSY.RECONVERGENT B2, `(.L_x_12) ;  /* 0x0000036000027945 */ /* 0x000fe80003800200 */
[----:B------:R-:W-:Y:S01]  /*0a50*/  IMAD.IADD R13, R13, 0x1, -R12 ;  /* 0x000000010d0d7824 */ /* 0x000fe200078e0a0c */
[----:B------:R-:W-:-:S03]  /*0a60*/  IADD3 R12, PT, PT, R16, -0x7f, RZ ;  /* 0xffffff81100c7810 */ /* 0x000fc60007ffe0ff */
[----:B------:R-:W0:Y:S01]  /*0a70*/  MUFU.RCP R14, R13 ;  /* 0x0000000d000e7308 */ /* 0x000e220000001000 */
[----:B------:R-:W-:Y:S01]  /*0a80*/  FADD.FTZ R15, -R13, -RZ ;  /* 0x800000ff0d0f7221 */ /* 0x000fe20000010100 */
[C---:B------:R-:W-:Y:S01]  /*0a90*/  IMAD R0, R12.reuse, -0x800000, R0 ;  /* 0xff8000000c007824 */ /* 0x040fe200078e0200 */
[----:B------:R-:W-:-:S04]  /*0aa0*/  IADD3 R12, PT, PT, R12, 0x7f, -R11 ;  /* 0x0000007f0c0c7810 */ /* 0x000fc80007ffe80b */
[----:B------:R-:W-:Y:S01]  /*0ab0*/  IADD3 R12, PT, PT, R12, R9, RZ ;  /* 0x000000090c0c7210 */ /* 0x000fe20007ffe0ff */
[----:B0-----:R-:W-:-:S04]  /*0ac0*/  FFMA R17, R14, R15, 1 ;  /* 0x3f8000000e117423 */ /* 0x001fc8000000000f */
[----:B------:R-:W-:-:S04]  /*0ad0*/  FFMA R19, R14, R17, R14 ;  /* 0x000000110e137223 */ /* 0x000fc8000000000e */
[----:B------:R-:W-:-:S04]  /*0ae0*/  FFMA R14, R0, R19, RZ ;  /* 0x00000013000e7223 */ /* 0x000fc800000000ff */
[----:B------:R-:W-:-:S04]  /*0af0*/  FFMA R17, R15, R14, R0 ;  /* 0x0000000e0f117223 */ /* 0x000fc80000000000 */
[----:B------:R-:W-:-:S04]  /*0b00*/  FFMA R14, R19, R17, R14 ;  /* 0x00000011130e7223 */ /* 0x000fc8000000000e */
[----:B------:R-:W-:-:S04]  /*0b10*/  FFMA R15, R15, R14, R0 ;  /* 0x0000000e0f0f7223 */ /* 0x000fc80000000000 */
[----:B------:R-:W-:-:S05]  /*0b20*/  FFMA R0, R19, R15, R14 ;  /* 0x0000000f13007223 */ /* 0x000fca000000000e */
[----:B------:R-:W-:-:S04]  /*0b30*/  SHF.R.U32.HI R11, RZ, 0x17, R0 ;  /* 0x00000017ff0b7819 */ /* 0x000fc80000011600 */
[----:B------:R-:W-:-:S04]  /*0b40*/  LOP3.LUT R11, R11, 0xff, RZ, 0xc0, !PT ;  /* 0x000000ff0b0b7812 */ /* 0x000fc800078ec0ff */
[----:B------:R-:W-:-:S04]  /*0b50*/  IADD3 R13, PT, PT, R11, R12, RZ ;  /* 0x0000000c0b0d7210 */ /* 0x000fc80007ffe0ff */
[----:B------:R-:W-:-:S04]  /*0b60*/  IADD3 R9, PT, PT, R13, -0x1, RZ ;  /* 0xffffffff0d097810 */ /* 0x000fc80007ffe0ff */
[----:B------:R-:W-:-:S13]  /*0b70*/  ISETP.GE.U32.AND P0, PT, R9, 0xfe, PT ;  /* 0x000000fe0900780c */ /* 0x000fda0003f06070 */
[----:B------:R-:W-:Y:S05]  /*0b80*/  @!P0 BRA `(.L_x_13) ;  /* 0x0000000000808947 */ /* 0x000fea0003800000 */
[----:B------:R-:W-:-:S13]  /*0b90*/  ISETP.GT.AND P0, PT, R13, 0xfe, PT ;  /* 0x000000fe0d00780c */ /* 0x000fda0003f04270 */
[----:B------:R-:W-:Y:S05]  /*0ba0*/  @P0 BRA `(.L_x_14) ;  /* 0x00000000006c0947 */ /* 0x000fea0003800000 */
[----:B------:R-:W-:-:S13]  /*0bb0*/  ISETP.GE.AND P0, PT, R13, 0x1, PT ;  /* 0x000000010d00780c */ /* 0x000fda0003f06270 */
[----:B------:R-:W-:Y:S05]  /*0bc0*/  @P0 BRA `(.L_x_15) ;  /* 0x0000000000740947 */ /* 0x000fea0003800000 */
[----:B------:R-:W-:Y:S02]  /*0bd0*/  ISETP.GE.AND P0, PT, R13, -0x18, PT ;  /* 0xffffffe80d00780c */ /* 0x000fe40003f06270 */
[----:B------:R-:W-:-:S11]  /*0be0*/  LOP3.LUT R0, R0, 0x80000000, RZ, 0xc0, !PT ;  /* 0x8000000000007812 */ /* 0x000fd600078ec0ff */
[----:B------:R-:W-:Y:S05]  /*0bf0*/  @!P0 BRA `(.L_x_15) ;  /* 0x0000000000688947 */ /* 0x000fea0003800000 */
[CCC-:B------:R-:W-:Y:S01]  /*0c00*/  FFMA.RZ R9, R19.reuse, R15.reuse, R14.reuse ;  /* 0x0000000f13097223 */ /* 0x1c0fe2000000c00e */
[-CC-:B------:R-:W-:Y:S01]  /*0c10*/  FFMA.RM R12, R19, R15.reuse, R14.reuse ;  /* 0x0000000f130c7223 */ /* 0x180fe2000000400e */
[C---:B------:R-:W-:Y:S02]  /*0c20*/  ISETP.NE.AND P2, PT, R13.reuse, RZ, PT ;  /* 0x000000ff0d00720c */ /* 0x040fe40003f45270 */
[----:B------:R-:W-:Y:S02]  /*0c30*/  ISETP.NE.AND P1, PT, R13, RZ, PT ;  /* 0x000000ff0d00720c */ /* 0x000fe40003f25270 */
[----:B------:R-:W-:Y:S01]  /*0c40*/  LOP3.LUT R11, R9, 0x7fffff, RZ, 0xc0, !PT ;  /* 0x007fffff090b7812 */ /* 0x000fe200078ec0ff */
[----:B------:R-:W-:Y:S01]  /*0c50*/  FFMA.RP R9, R19, R15, R14 ;  /* 0x0000000f13097223 */ /* 0x000fe2000000800e */
[C---:B------:R-:W-:Y:S01]  /*0c60*/  VIADD R14, R13.reuse, 0x20 ;  /* 0x000000200d0e7836 */ /* 0x040fe20000000000 */
[----:B------:R-:W-:Y:S02]  /*0c70*/  IADD3 R13, PT, PT, -R13, RZ, RZ ;  /* 0x000000ff0d0d7210 */ /* 0x000fe40007ffe1ff */
[----:B------:R-:W-:-:S02]  /*0c80*/  LOP3.LUT R11, R11, 0x800000, RZ, 0xfc, !PT ;  /* 0x008000000b0b7812 */ /* 0x000fc400078efcff */
[----:B------:R-:W-:Y:S02]  /*0c90*/  FSETP.NEU.FTZ.AND P0, PT, R9, R12, PT ;  /* 0x0000000c0900720b */ /* 0x000fe40003f1d000 */
[----:B------:R-:W-:Y:S02]  /*0ca0*/  SHF.L.U32 R14, R11, R14, RZ ;  /* 0x0000000e0b0e7219 */ /* 0x000fe400000006ff */
[----:B------:R-:W-:Y:S02]  /*0cb0*/  SEL R12, R13, RZ, P2 ;  /* 0x000000ff0d0c7207 */ /* 0x000fe40001000000 */
[----:B------:R-:W-:Y:S02]  /*0cc0*/  ISETP.NE.AND P1, PT, R14, RZ, P1 ;  /* 0x000000ff0e00720c */ /* 0x000fe40000f25270 */
[----:B------:R-:W-:Y:S02]  /*0cd0*/  SHF.R.U32.HI R12, RZ, R12, R11 ;  /* 0x0000000cff0c7219 */ /* 0x000fe4000001160b */
[----:B------:R-:W-:-:S02]  /*0ce0*/  PLOP3.LUT P0, PT, P0, P1, PT, 0xf8, 0x8f ;  /* 0x00000000008f781c */ /* 0x000fc40000703f70 */
[----:B------:R-:W-:Y:S02]  /*0cf0*/  SHF.R.U32.HI R14, RZ, 0x1, R12 ;  /* 0x00000001ff0e7819 */ /* 0x000fe4000001160c */
[----:B------:R-:W-:-:S04]  /*0d00*/  SEL R9, RZ, 0x1, !P0 ;  /* 0x00000001ff097807 */ /* 0x000fc80004000000 */
[----:B------:R-:W-:-:S04]  /*0d10*/  LOP3.LUT R9, R9, 0x1, R14, 0xf8, !PT ;  /* 0x0000000109097812 */ /* 0x000fc800078ef80e */
[----:B------:R-:W-:-:S04]  /*0d20*/  LOP3.LUT R9, R9, R12, RZ, 0xc0, !PT ;  /* 0x0000000c09097212 */ /* 0x000fc800078ec0ff */
[----:B------:R-:W-:-:S04]  /*0d30*/  IADD3 R9, PT, PT, R14, R9, RZ ;  /* 0x000000090e097210 */ /* 0x000fc80007ffe0ff */
[----:B------:R-:W-:Y:S01]  /*0d40*/  LOP3.LUT R0, R9, R0, RZ, 0xfc, !PT ;  /* 0x0000000009007212 */ /* 0x000fe200078efcff */
[----:B------:R-:W-:Y:S06]  /*0d50*/  BRA `(.L_x_15) ;  /* 0x0000000000107947 */ /* 0x000fec0003800000 */
.L_x_14:
[----:B------:R-:W-:-:S04]  /*0d60*/  LOP3.LUT R0, R0, 0x80000000, RZ, 0xc0, !PT ;  /* 0x8000000000007812 */ /* 0x000fc800078ec0ff */
[----:B------:R-:W-:Y:S01]  /*0d70*/  LOP3.LUT R0, R0, 0x7f800000, RZ, 0xfc, !PT ;  /* 0x7f80000000007812 */ /* 0x000fe200078efcff */
[----:B------:R-:W-:Y:S06]  /*0d80*/  BRA `(.L_x_15) ;  /* 0x0000000000047947 */ /* 0x000fec0003800000 */
.L_x_13:
[----:B------:R-:W-:-:S07]  /*0d90*/  LEA R0, R12, R0, 0x17 ;  /* 0x000000000c007211 */ /* 0x000fce00078eb8ff */
.L_x_15:
[----:B------:R-:W-:Y:S05]  /*0da0*/  BSYNC.RECONVERGENT B2 ;  /* 0x0000000000027941 */ /* 0x000fea0003800200 */
.L_x_12:
[----:B------:R-:W-:Y:S05]  /*0db0*/  BRA `(.L_x_16) ;  /* 0x0000000000207947 */ /* 0x000fea0003800000 */
.L_x_11:
[----:B------:R-:W-:-:S04]  /*0dc0*/  LOP3.LUT R0, R13, 0x80000000, R0, 0x48, !PT ;  /* 0x800000000d007812 */ /* 0x000fc800078e4800 */
[----:B------:R-:W-:Y:S01]  /*0dd0*/  LOP3.LUT R0, R0, 0x7f800000, RZ, 0xfc, !PT ;  /* 0x7f80000000007812 */ /* 0x000fe200078efcff */
[----:B------:R-:W-:Y:S06]  /*0de0*/  BRA `(.L_x_16) ;  /* 0x0000000000147947 */ /* 0x000fec0003800000 */
.L_x_10:
[----:B------:R-:W-:Y:S01]  /*0df0*/  LOP3.LUT R0, R13, 0x80000000, R0, 0x48, !PT ;  /* 0x800000000d007812 */ /* 0x000fe200078e4800 */
[----:B------:R-:W-:Y:S06]  /*0e00*/  BRA `(.L_x_16) ;  /* 0x00000000000c7947 */ /* 0x000fec0003800000 */
.L_x_9:
[----:B------:R-:W0:Y:S01]  /*0e10*/  MUFU.RSQ R0, -QNAN ;  /* 0xffc0000000007908 */ /* 0x000e220000001400 */
[----:B------:R-:W-:Y:S05]  /*0e20*/  BRA `(.L_x_16) ;  /* 0x0000000000047947 */ /* 0x000fea0003800000 */
.L_x_8:
[----:B------:R-:W-:-:S07]  /*0e30*/  FADD.FTZ R0, R0, R3 ;  /* 0x0000000300007221 */ /* 0x000fce0000010000 */
.L_x_16:
[----:B------:R-:W-:Y:S05]  /*0e40*/  BSYNC.RECONVERGENT B1 ;  /* 0x0000000000017941 */ /* 0x000fea0003800200 */
.L_x_6:
[----:B------:R-:W-:-:S04]  /*0e50*/  HFMA2 R11, -RZ, RZ, 0, 0 ;  /* 0x00000000ff0b7431 */ /* 0x000fc800000001ff */
[----:B0-----:R-:W-:Y:S05]  /*0e60*/  RET.REL.NODEC R10 `(_Z13interpolationiPfS_PiS0_S_S_S_S_S_S_S_) ;  /* 0xfffffff00a647950 */ /* 0x001fea0003c3ffff */
.L_x_17:
[----:B------:R-:W-:-:S00]  /*0e70*/  BRA `(.L_x_17) ;  /* 0xfffffffc00fc7947 */ /* 0x000fc0000383ffff */
[----:B------:R-:W-:-:S00]  /*0e80*/  NOP ;  /* 0x0000000000007918 */ /* 0x000fc00000000000 */
[----:B------:R-:W-:-:S00]  /*0e90*/  NOP ;  /* 0x0000000000007918 */ /* 0x000fc00000000000 */
[----:B------:R-:W-:-:S00]  /*0ea0*/  NOP ;  /* 0x0000000000007918 */ /* 0x000fc00000000000 */
[----:B------:R-:W-:-:S00]  /*0eb0*/  NOP ;  /* 0x0000000000007918 */ /* 0x000fc00000000000 */
[----:B------:R-:W-:-:S00]  /*0ec0*/  NOP ;  /* 0x0000000000007918 */ /* 0x000fc00000000000 */
[----:B------:R-:W-:-:S00]  /*0ed0*/  NOP ;  /* 0x0000000000007918 */ /* 0x000fc00000000000 */
[----:B------:R-:W-:-:S00]  /*0ee0*/  NOP ;  /* 0x0000000000007918 */ /* 0x000fc00000000000 */
[----:B------:R-:W-:-:S00]  /*0ef0*/  NOP ;  /* 0x0000000000007918 */ /* 0x000fc00000000000 */
.L_x_34:


//--------------------- .text._Z13search_kerneliiPfS_PiS0_S0_S_S_ --------------------------
	.section	.text._Z13search_kerneliiPfS_PiS0_S0_S_S_,"ax",@progbits
	.align	128
        .global         _Z13search_kerneliiPfS_PiS0_S0_S_S_
        .type           _Z13search_kerneliiPfS_PiS0_S0_S_S_,@function
        .size           _Z13search_kerneliiPfS_PiS0_S0_S_S_,(.L_x_36 - _Z13search_kerneliiPfS_PiS0_S0_S_S_)
        .other          _Z13search_kerneliiPfS_PiS0_S0_S_S_,@"STO_CUDA_ENTRY STV_DEFAULT"
_Z13search_kerneliiPfS_PiS0_S0_S_S_:
.text._Z13search_kerneliiPfS_PiS0_S0_S_S_:
[----:B------:R-:W-:Y:S01]  /*0000*/  LDC R1, c[0x0][0x37c] ;  /* 0x0000df00ff017b82 */ /* 0x000fe20000000800 */
[----:B------:R-:W0:Y:S07]  /*0010*/  S2R R3, SR_TID.X ;  /* 0x0000000000037919 */ /* 0x000e2e0000002100 */
[----:B------:R-:W0:Y:S01]  /*0020*/  S2UR UR4, SR_CTAID.X ;  /* 0x00000000000479c3 */ /* 0x000e220000002500 */
[----:B------:R-:W1:Y:S07]  /*0030*/  LDCU.64 UR10, c[0x0][0x358] ;  /* 0x00006b00ff0a77ac */ /* 0x000e6e0008000a00 */
[----:B------:R-:W0:Y:S08]  /*0040*/  LDC R0, c[0x0][0x360] ;  /* 0x0000d800ff007b82 */ /* 0x000e300000000800 */
[----:B------:R-:W2:Y:S08]  /*0050*/  LDC.64 R8, c[0x0][0x3a0] ;  /* 0x0000e800ff087b82 */ /* 0x000eb00000000a00 */
[----:B------:R-:W3:Y:S08]  /*0060*/  LDC.64 R4, c[0x0][0x3b0] ;  /* 0x0000ec00ff047b82 */ /* 0x000ef00000000a00 */
[----:B------:R-:W4:Y:S01]  /*0070*/  LDC.64 R10, c[0x0][0x3b8] ;  /* 0x0000ee00ff0a7b82 */ /* 0x000f220000000a00 */
[----:B0-----:R-:W-:-:S04]  /*0080*/  IMAD R3, R0, UR4, R3 ;  /* 0x0000000400037c24 */ /* 0x001fc8000f8e0203 */
[----:B--2---:R-:W-:-:S03]  /*0090*/  IMAD.WIDE R8, R3, 0x4, R8 ;  /* 0x0000000403087825 */ /* 0x004fc600078e0208 */
[----:B------:R-:W0:Y:S03]  /*00a0*/  LDC.64 R6, c[0x0][0x380] ;  /* 0x0000e000ff067b82 */ /* 0x000e260000000a00 */
[----:B-1----:R-:W2:Y:S01]  /*00b0*/  LDG.E R8, desc[UR10][R8.64] ;  /* 0x0000000a08087981 */ /* 0x002ea2000c1e1900 */
[----:B---3--:R-:W-:-:S06]  /*00c0*/  IMAD.WIDE R4, R3, 0x4, R4 ;  /* 0x0000000403047825 */ /* 0x008fcc00078e0204 */
[----:B------:R1:W5:Y:S01]  /*00d0*/  LDG.E R4, desc[UR10][R4.64] ;  /* 0x0000000a04047981 */ /* 0x000362000c1e1900 */
[----:B----4-:R-:W-:-:S05]  /*00e0*/  IMAD.WIDE R10, R3, 0x4, R10 ;  /* 0x00000004030a7825 */ /* 0x010fca00078e020a */
[----:B------:R1:W5:Y:S01]  /*00f0*/  LDG.E R2, desc[UR10][R10.64] ;  /* 0x0000000a0a027981 */ /* 0x000362000c1e1900 */
[----:B------:R-:W-:Y:S01]  /*0100*/  BSSY.RECONVERGENT B0, `(.L_x_18) ;  /* 0x0000028000007945 */ /* 0x000fe20003800200 */
[----:B0-----:R-:W-:Y:S01]  /*0110*/  ISETP.GE.AND P0, PT, R7, 0x1, PT ;  /* 0x000000010700780c */ /* 0x001fe20003f06270 */
[----:B------:R-:W-:-:S03]  /*0120*/  IMAD.MOV.U32 R13, RZ, RZ, 0x3f800000 ;  /* 0x3f800000ff0d7424 */ /* 0x000fc600078e00ff */
[----:B------:R-:W-:Y:S02]  /*0130*/  ISETP.GE.OR P0, PT, R3, R6, !P0 ;  /* 0x000000060300720c */ /* 0x000fe40004706670 */
[----:B--2---:R-:W-:Y:S01]  /*0140*/  ISETP.NE.AND P1, PT, R8, RZ, PT ;  /* 0x000000ff0800720c */ /* 0x004fe20003f25270 */
[----:B------:R-:W-:-:S12]  /*0150*/  IMAD.MOV R6, RZ, RZ, -R8 ;  /* 0x000000ffff067224 */ /* 0x000fd800078e0a08 */
[----:B-1----:R-:W-:Y:S05]  /*0160*/  @!P1 BRA `(.L_x_19) ;  /* 0x0000000000849947 */ /* 0x002fea0003800000 */
[----:B------:R-:W-:Y:S01]  /*0170*/  FFMA R0, RZ, 1.4426950216293334961, RZ ;  /* 0x3fb8aa3bff007823 */ /* 0x000fe200000000ff */
[----:B------:R-:W-:-:S03]  /*0180*/  HFMA2 R10, -RZ, RZ, 0.64013671875, -15.109375 ;  /* 0x391fcb8eff0a7431 */ /* 0x000fc600000001ff */
        /* <DEDUP_REMOVED lines=12> */
[----:B------:R-:W-:Y:S02]  /*0250*/  FFMA R8, R0, R8, R9 ;  /* 0x0000000800087223 */ /* 0x000fe40000000009 */
[----:B------:R-:W1:Y:S01]  /*0260*/  F2I.NTZ R9, R11 ;  /* 0x0000000b00097305 */ /* 0x000e620000203100 */
[----:B0-----:R-:W-:Y:S01]  /*0270*/  FADD R5, R11, -R6 ;  /* 0x800000060b057221 */ /* 0x001fe20000000000 */
[----:B------:R-:W-:-:S03]  /*0280*/  FSETP.GT.AND P2, PT, R6, RZ, PT ;  /* 0x000000ff0600720b */ /* 0x000fc60003f44000 */
[----:B------:R-:W-:Y:S01]  /*0290*/  FADD R5, R5, R8 ;  /* 0x0000000805057221 */ /* 0x000fe20000000000 */
[----:B------:R-:W-:Y:S02]  /*02a0*/  SEL R6, RZ, 0x83000000, P2 ;  /* 0x83000000ff067807 */ /* 0x000fe40001000000 */
[----:B------:R-:W-:Y:S01]  /*02b0*/  FSETP.GEU.AND P2, PT, R11, RZ, PT ;  /* 0x000000ff0b00720b */ /* 0x000fe20003f4e000 */
[----:B------:R-:W-:Y:S02]  /*02c0*/  FFMA R8, R5, R10, 0.0013391353422775864601 ;  /* 0x3aaf85ed05087423 */ /* 0x000fe4000000000a */
[----:B-1----:R-:W-:Y:S01]  /*02d0*/  IMAD R9, R9, 0x800000, -R6 ;  /* 0x0080000009097824 */ /* 0x002fe200078e0a06 */
[----:B------:R-:W-:Y:S01]  /*02e0*/  FSEL R13, RZ, +INF , !P2 ;  /* 0x7f800000ff0d7808 */ /* 0x000fe20005000000 */
[----:B------:R-:W-:-:S04]  /*02f0*/  FFMA R8, R5, R8, 0.0096188392490148544312 ;  /* 0x3c1d985605087423 */ /* 0x000fc80000000008 */
[----:B------:R-:W-:-:S04]  /*0300*/  FFMA R8, R5, R8, 0.055503588169813156128 ;  /* 0x3d6357bb05087423 */ /* 0x000fc80000000008 */
[----:B------:R-:W-:-:S04]  /*0310*/  FFMA R8, R5, R8, 0.24022644758224487305 ;  /* 0x3e75fdec05087423 */ /* 0x000fc80000000008 */
[----:B------:R-:W-:Y:S01]  /*0320*/  FFMA R10, R5, R8, 0.69314718246459960938 ;  /* 0x3f317218050a7423 */ /* 0x000fe20000000008 */
[----:B------:R-:W-:-:S03]  /*0330*/  VIADD R8, R6, 0x7f000000 ;  /* 0x7f00000006087836 */ /* 0x000fc60000000000 */
[----:B------:R-:W-:-:S04]  /*0340*/  FFMA R5, R5, R10, 1 ;  /* 0x3f80000005057423 */ /* 0x000fc8000000000a */
[----:B------:R-:W-:-:S04]  /*0350*/  FMUL R8, R8, R5 ;  /* 0x0000000508087220 */ /* 0x000fc80000400000 */
[----:B------:R-:W-:Y:S01]  /*0360*/  @!P1 FMUL R13, R9, R8 ;  /* 0x00000008090d9220 */ /* 0x000fe20000400000 */
[----:B------:R-:W-:-:S07]  /*0370*/  @P3 FADD R13, R0, 2 ;  /* 0x40000000000d3421 */ /* 0x000fce0000000000 */
.L_x_19:
[----:B------:R-:W-:Y:S05]  /*0380*/  BSYNC.RECONVERGENT B0 ;  /* 0x0000000000007941 */ /* 0x000fea0003800200 */
.L_x_18:
[----:B------:R-:W-:Y:S05]  /*0390*/  @P0 EXIT ;  /* 0x000000000000094d */ /* 0x000fea0003800000 */
[----:B------:R-:W0:Y:S01]  /*03a0*/  LDC.64 R8, c[0x0][0x3a8] ;  /* 0x0000ea00ff087b82 */ /* 0x000e220000000a00 */
[----:B------:R-:W-:Y:S01]  /*03b0*/  ISETP.GE.U32.AND P0, PT, R7, 0x4, PT ;  /* 0x000000040700780c */ /* 0x000fe20003f06070 */
[C-C-:B-----5:R-:W-:Y:S01]  /*03c0*/  FADD R5, R2.reuse, -R13.reuse ;  /* 0x8000000d02057221 */ /* 0x160fe20000000000 */
[--C-:B------:R-:W-:Y:S01]  /*03d0*/  FADD R6, R2, R13.reuse ;  /* 0x0000000d02067221 */ /* 0x100fe20000000000 */
[C-C-:B------:R-:W-:Y:S01]  /*03e0*/  FADD R0, R4.reuse, -R13.reuse ;  /* 0x8000000d04007221 */ /* 0x140fe20000000000 */
[----:B------:R-:W-:Y:S01]  /*03f0*/  FADD R4, R4, R13 ;  /* 0x0000000d04047221 */ /* 0x000fe20000000000 */
[----:B0-----:R-:W-:Y:S01]  /*0400*/  IMAD.WIDE R2, R3, 0x4, R8 ;  /* 0x0000000403027825 */ /* 0x001fe200078e0208 */
[----:B------:R-:W-:Y:S02]  /*0410*/  LOP3.LUT R8, R7, 0x3, RZ, 0xc0, !PT ;  /* 0x0000000307087812 */ /* 0x000fe400078ec0ff */
[----:B------:R-:W-:-:S05]  /*0420*/  MOV R9, RZ ;  /* 0x000000ff00097202 */ /* 0x000fca0000000f00 */
[----:B------:R-:W-:Y:S05]  /*0430*/  @!P0 BRA `(.L_x_20) ;  /* 0x00000004001c8947 */ /* 0x000fea0003800000 */
[----:B------:R-:W0:Y:S01]  /*0440*/  LDCU.128 UR12, c[0x0][0x390] ;  /* 0x00007200ff0c77ac */ /* 0x000e220008000c00 */
[----:B------:R-:W-:Y:S01]  /*0450*/  LOP3.LUT R9, R7, 0x7ffffffc, RZ, 0xc0, !PT ;  /* 0x7ffffffc07097812 */ /* 0x000fe200078ec0ff */
[----:B------:R-:W1:Y:S04]  /*0460*/  LDCU.64 UR8, c[0x0][0x388] ;  /* 0x00007100ff0877ac */ /* 0x000e680008000a00 */
[----:B------:R-:W-:Y:S01]  /*0470*/  IMAD.MOV R7, RZ, RZ, -R9 ;  /* 0x000000ffff077224 */ /* 0x000fe200078e0a09 */
[----:B0-----:R-:W-:Y:S02]  /*0480*/  UIADD3 UR6, UP1, UPT, UR12, 0x8, URZ ;  /* 0x000000080c067890 */ /* 0x001fe4000ff3e0ff */
[----:B------:R-:W-:Y:S02]  /*0490*/  UIADD3 UR4, UP2, UPT, UR14, 0x8, URZ ;  /* 0x000000080e047890 */ /* 0x000fe4000ff5e0ff */
[----:B-1----:R-:W-:-:S02]  /*04a0*/  UIADD3 UR8, UP0, UPT, UR8, 0x8, URZ ;  /* 0x0000000808087890 */ /* 0x002fc4000ff1e0ff */
[----:B------:R-:W-:Y:S01]  /*04b0*/  UIADD3.X UR7, UPT, UPT, URZ, UR13, URZ, UP1, !UPT ;  /* 0x0000000dff077290 */ /* 0x000fe20008ffe4ff */
[----:B------:R-:W-:Y:S01]  /*04c0*/  MOV R12, UR6 ;  /* 0x00000006000c7c02 */ /* 0x000fe20008000f00 */
[----:B------:R-:W-:Y:S01]  /*04d0*/  UIADD3.X UR9, UPT, UPT, URZ, UR9, URZ, UP0, !UPT ;  /* 0x00000009ff097290 */ /* 0x000fe200087fe4ff */
[----:B------:R-:W-:Y:S01]  /*04e0*/  IMAD.U32 R14, RZ, RZ, UR4 ;  /* 0x00000004ff0e7e24 */ /* 0x000fe2000f8e00ff */
[----:B------:R-:W-:Y:S01]  /*04f0*/  UIADD3.X UR5, UPT, UPT, URZ, UR15, URZ, UP2, !UPT ;  /* 0x0000000fff057290 */ /* 0x000fe200097fe4ff */
[----:B------:R-:W-:Y:S01]  /*0500*/  IMAD.U32 R10, RZ, RZ, UR8 ;  /* 0x00000008ff0a7e24 */ /* 0x000fe2000f8e00ff */
[----:B------:R-:W-:Y:S02]  /*0510*/  MOV R17, UR7 ;  /* 0x0000000700117c02 */ /* 0x000fe40008000f00 */
[----:B------:R-:W-:Y:S02]  /*0520*/  IMAD.U32 R11, RZ, RZ, UR9 ;  /* 0x00000009ff0b7e24 */ /* 0x000fe4000f8e00ff */
[----:B------:R-:W-:-:S07]  /*0530*/  IMAD.U32 R15, RZ, RZ, UR5 ;  /* 0x00000005ff0f7e24 */ /* 0x000fce000f8e00ff */
.L_x_29:
[----:B------:R-:W2:Y:S01]  /*0540*/  LDG.E R13, desc[UR10][R10.64+-0x8] ;  /* 0xfffff80a0a0d7981 */ /* 0x000ea2000c1e1900 */
[----:B------:R-:W-:Y:S01]  /*0550*/  BSSY.RECONVERGENT B0, `(.L_x_21) ;  /* 0x000000a000007945 */ /* 0x000fe20003800200 */
[----:B--2---:R-:W-:-:S04]  /*0560*/  FSETP.GTU.AND P0, PT, R13, R4, PT ;  /* 0x000000040d00720b */ /* 0x004fc80003f0c000 */
[----:B------:R-:W-:Y:S01]  /*0570*/  FSETP.LEU.OR P0, PT, R13, R0, P0 ;  /* 0x000000000d00720b */ /* 0x000fe2000070b400 */
[----:B------:R-:W-:-:S12]  /*0580*/  IMAD.MOV.U32 R13, RZ, RZ, R17 ;  /* 0x000000ffff0d7224 */ /* 0x000fd800078e0011 */
[----:B------:R-:W-:Y:S05]  /*0590*/  @P0 BRA `(.L_x_22) ;  /* 0x0000000000140947 */ /* 0x000fea0003800000 */
[----:B------:R-:W2:Y:S02]  /*05a0*/  LDG.E R16, desc[UR10][R12.64+-0x8] ;  /* 0xfffff80a0c107981 */ /* 0x000ea4000c1e1900 */
[----:B--2---:R-:W-:-:S04]  /*05b0*/  FSETP.GTU.AND P0, PT, R16, R6, PT ;  /* 0x000000061000720b */ /* 0x004fc80003f0c000 */
[----:B------:R-:W-:-:S13]  /*05c0*/  FSETP.LEU.OR P0, PT, R16, R5, P0 ;  /* 0x000000051000720b */ /* 0x000fda000070b400 */
[----:B------:R-:W2:Y:S04]  /*05d0*/  @!P0 LDG.E R17, desc[UR10][R2.64] ;  /* 0x0000000a02118981 */ /* 0x000ea8000c1e1900 */
[----:B--2---:R0:W-:Y:S02]  /*05e0*/  @!P0 STG.E desc[UR10][R14.64+-0x8], R17 ;  /* 0xfffff8110e008986 */ /* 0x0041e4000c10190a */
.L_x_22:
[----:B------:R-:W-:Y:S05]  /*05f0*/  BSYNC.RECONVERGENT B0 ;  /* 0x0000000000007941 */ /* 0x000fea0003800200 */
.L_x_21:
[----:B0-----:R-:W2:Y:S01]  /*0600*/  LDG.E R17, desc[UR10][R10.64+-0x4] ;  /* 0xfffffc0a0a117981 */ /* 0x001ea2000c1e1900 */
[----:B------:R-:W-:Y:S01]  /*0610*/  BSSY.RECONVERGENT B0, `(.L_x_23) ;  /* 0x0000009000007945 */ /* 0x000fe20003800200 */
[----:B--2---:R-:W-:-:S04]  /*0620*/  FSETP.GTU.AND P0, PT, R17, R4, PT ;  /* 0x000000041100720b */ /* 0x004fc80003f0c000 */
[----:B------:R-:W-:-:S13]  /*0630*/  FSETP.LEU.OR P0, PT, R17, R0, P0 ;  /* 0x000000001100720b */ /* 0x000fda000070b400 */
[----:B------:R-:W-:Y:S05]  /*0640*/  @P0 BRA `(.L_x_24) ;  /* 0x0000000000140947 */ /* 0x000fea0003800000 */
[----:B------:R-:W2:Y:S02]  /*0650*/  LDG.E R16, desc[UR10][R12.64+-0x4] ;  /* 0xfffffc0a0c107981 */ /* 0x000ea4000c1e1900 */
[----:B--2---:R-:W-:-:S04]  /*0660*/  FSETP.GTU.AND P0, PT, R16, R6, PT ;  /* 0x000000061000720b */ /* 0x004fc80003f0c000 */
[----:B------:R-:W-:-:S13]  /*0670*/  FSETP.LEU.OR P0, PT, R16, R5, P0 ;  /* 0x000000051000720b */ /* 0x000fda000070b400 */
[----:B------:R-:W2:Y:S04]  /*0680*/  @!P0 LDG.E R17, desc[UR10][R2.64] ;  /* 0x0000000a02118981 */ /* 0x000ea8000c1e1900 */
[----:B--2---:R0:W-:Y:S02]  /*0690*/  @!P0 STG.E desc[UR10][R14.64+-0x4], R17 ;  /* 0xfffffc110e008986 */ /* 0x0041e4000c10190a */
.L_x_24:
[----:B------:R-:W-:Y:S05]  /*06a0*/  BSYNC.RECONVERGENT B0 ;  /* 0x0000000000007941 */ /* 0x000fea0003800200 */
.L_x_23:
        /* <DEDUP_REMOVED lines=10> */
.L_x_26:
[----:B------:R-:W-:Y:S05]  /*0750*/  BSYNC.RECONVERGENT B0 ;  /* 0x0000000000007941 */ /* 0x000fea0003800200 */
.L_x_25:
[----:B0-----:R-:W2:Y:S01]  /*0760*/  LDG.E R17, desc[UR10][R10.64+0x4] ;  /* 0x0000040a0a117981 */ /* 0x001ea2000c1e1900 */
[----:B------:R-:W-:Y:S01]  /*0770*/  IADD3 R7, PT, PT, R7, 0x4, RZ ;  /* 0x0000000407077810 */ /* 0x000fe20007ffe0ff */
[----:B------:R-:W-:Y:S03]  /*0780*/  BSSY.RECONVERGENT B0, `(.L_x_27) ;  /* 0x000000b000007945 */ /* 0x000fe60003800200 */
[----:B------:R-:W-:Y:S02]  /*0790*/  ISETP.NE.AND P1, PT, R7, RZ, PT ;  /* 0x000000ff0700720c */ /* 0x000fe40003f25270 */
[----:B--2---:R-:W-:-:S04]  /*07a0*/  FSETP.GTU.AND P0, PT, R17, R4, PT ;  /* 0x000000041100720b */ /* 0x004fc80003f0c000 */
[----:B------:R-:W-:-:S13]  /*07b0*/  FSETP.LEU.OR P0, PT, R17, R0, P0 ;  /* 0x000000001100720b */ /* 0x000fda000070b400 */
[----:B------:R-:W-:Y:S05]  /*07c0*/  @P0 BRA `(.L_x_28) ;  /* 0x0000000000180947 */ /* 0x000fea0003800000 */
[----:B------:R-:W2:Y:S02]  /*07d0*/  LDG.E R16, desc[UR10][R12.64+0x4] ;  /* 0x0000040a0c107981 */ /* 0x000ea4000c1e1900 */
[----:B--2---:R-:W-:-:S04]  /*07e0*/  FSETP.GTU.AND P0, PT, R16, R6, PT ;  /* 0x000000061000720b */ /* 0x004fc80003f0c000 */
[----:B------:R-:W-:-:S13]  /*07f0*/  FSETP.LEU.OR P0, PT, R16, R5, P0 ;  /* 0x000000051000720b */ /* 0x000fda000070b400 */
[----:B------:R-:W-:Y:S05]  /*0800*/  @P0 BRA `(.L_x_28) ;  /* 0x0000000000080947 */ /* 0x000fea0003800000 */
[----:B------:R-:W2:Y:S04]  /*0810*/  LDG.E R17, desc[UR10][R2.64] ;  /* 0x0000000a02117981 */ /* 0x000ea8000c1e1900 */
[----:B--2---:R0:W-:Y:S02]  /*0820*/  STG.E desc[UR10][R14.64+0x4], R17 ;  /* 0x000004110e007986 */ /* 0x0041e4000c10190a */
.L_x_28:
[----:B------:R-:W-:Y:S05]  /*0830*/  BSYNC.RECONVERGENT B0 ;  /* 0x0000000000007941 */ /* 0x000fea0003800200 */
.L_x_27:
[----:B------:R-:W-:Y:S02]  /*0840*/  IADD3 R10, P0, PT, R10, 0x10, RZ ;  /* 0x000000100a0a7810 */ /* 0x000fe40007f1e0ff */
[----:B------:R-:W-:Y:S02]  /*0850*/  IADD3 R12, P2, PT, R12, 0x10, RZ ;  /* 0x000000100c0c7810 */ /* 0x000fe40007f5e0ff */
[----:B0-----:R-:W-:Y:S01]  /*0860*/  IADD3 R14, P3, PT, R14, 0x10, RZ ;  /* 0x000000100e0e7810 */ /* 0x001fe20007f7e0ff */
[----:B------:R-:W-:Y:S02]  /*0870*/  IMAD.X R11, RZ, RZ, R11, P0 ;  /* 0x000000ffff0b7224 */ /* 0x000fe400000e060b */
[----:B------:R-:W-:Y:S01]  /*0880*/  IMAD.X R17, RZ, RZ, R13, P2 ;  /* 0x000000ffff117224 */ /* 0x000fe200010e060d */
[----:B------:R-:W-:Y:S01]  /*0890*/  IADD3.X R15, PT, PT, RZ, R15, RZ, P3, !PT ;  /* 0x0000000fff0f7210 */ /* 0x000fe20001ffe4ff */
[----:B------:R-:W-:Y:S08]  /*08a0*/  @P1 BRA `(.L_x_29) ;  /* 0xfffffffc00241947 */ /* 0x000ff0000383ffff */
.L_x_20:
[----:B------:R-:W-:-:S13]  /*08b0*/  ISETP.NE.AND P0, PT, R8, RZ, PT ;  /* 0x000000ff0800720c */ /* 0x000fda0003f05270 */
[----:B------:R-:W-:Y:S05]  /*08c0*/  @!P0 EXIT ;  /* 0x000000000000894d */ /* 0x000fea0003800000 */
[----:B------:R-:W0:Y:S01]  /*08d0*/  LDC.64 R10, c[0x0][0x398] ;  /* 0x0000e600ff0a7b82 */ /* 0x000e220000000a00 */
[----:B------:R-:W-:-:S07]  /*08e0*/  IADD3 R7, PT, PT, -R8, RZ, RZ ;  /* 0x000000ff08077210 */ /* 0x000fce0007ffe1ff */
[----:B------:R-:W1:Y:S08]  /*08f0*/  LDC.64 R12, c[0x0][0x390] ;  /* 0x0000e400ff0c7b82 */ /* 0x000e700000000a00 */
[----:B------:R-:W2:Y:S01]  /*0900*/  LDC.64 R14, c[0x0][0x388] ;  /* 0x0000e200ff0e7b82 */ /* 0x000ea20000000a00 */
[----:B0-----:R-:W-:-:S04]  /*0910*/  IMAD.WIDE.U32 R10, R9, 0x4, R10 ;  /* 0x00000004090a7825 */ /* 0x001fc800078e000a */
[----:B------:R-:W-:Y:S02]  /*0920*/  IMAD.MOV.U32 R17, RZ, RZ, R11 ;  /* 0x000000ffff117224 */ /* 0x000fe400078e000b */
[----:B-1----:R-:W-:-:S04]  /*0930*/  IMAD.WIDE.U32 R12, R9, 0x4, R12 ;  /* 0x00000004090c7825 */ /* 0x002fc800078e000c */
[----:B--2---:R-:W-:-:S07]  /*0940*/  IMAD.WIDE.U32 R14, R9, 0x4, R14 ;  /* 0x00000004090e7825 */ /* 0x004fce00078e000e */
.L_x_32:
[----:B0-----:R-:W-:Y:S01]  /*0950*/  MOV R9, R15 ;  /* 0x0000000f00097202 */ /* 0x001fe20000000f00 */
[----:B------:R-:W-:-:S05]  /*0960*/  IMAD.MOV.U32 R8, RZ, RZ, R14 ;  /* 0x000000ffff087224 */ /* 0x000fca00078e000e */
[----:B------:R-:W2:Y:S01]  /*0970*/  LDG.E R9, desc[UR10][R8.64] ;  /* 0x0000000a08097981 */ /* 0x000ea2000c1e1900 */
[----:B------:R-:W-:Y:S01]  /*0980*/  VIADD R7, R7, 0x1 ;  /* 0x0000000107077836 */ /* 0x000fe20000000000 */
[----:B------:R-:W-:Y:S01]  /*0990*/  BSSY.RECONVERGENT B0, `(.L_x_30) ;  /* 0x0000010000007945 */ /* 0x000fe20003800200 */
[----:B------:R-:W-:-:S03]  /*09a0*/  IADD3 R14, P2, PT, R14, 0x4, RZ ;  /* 0x000000040e0e7810 */ /* 0x000fc60007f5e0ff */
[----:B------:R-:W-:Y:S02]  /*09b0*/  ISETP.NE.AND P1, PT, R7, RZ, PT ;  /* 0x000000ff0700720c */ /* 0x000fe40003f25270 */
[----:B--2---:R-:W-:-:S04]  /*09c0*/  FSETP.GTU.AND P0, PT, R9, R4, PT ;  /* 0x000000040900720b */ /* 0x004fc80003f0c000 */
[----:B------:R-:W-:-:S13]  /*09d0*/  FSETP.LEU.OR P0, PT, R9, R0, P0 ;  /* 0x000000000900720b */ /* 0x000fda000070b400 */
[----:B------:R-:W-:Y:S05]  /*09e0*/  @P0 BRA `(.L_x_31) ;  /* 0x0000000000280947 */ /* 0x000fea0003800000 */
[----:B------:R-:W-:Y:S01]  /*09f0*/  MOV R8, R12 ;  /* 0x0000000c00087202 */ /* 0x000fe20000000f00 */
[----:B------:R-:W-:-:S05]  /*0a00*/  IMAD.MOV.U32 R9, RZ, RZ, R13 ;  /* 0x000000ffff097224 */ /* 0x000fca00078e000d */
[----:B------:R-:W2:Y:S02]  /*0a10*/  LDG.E R8, desc[UR10][R8.64] ;  /* 0x0000000a08087981 */ /* 0x000ea4000c1e1900 */
[----:B--2---:R-:W-:-:S04]  /*0a20*/  FSETP.GTU.AND P0, PT, R8, R6, PT ;  /* 0x000000060800720b */ /* 0x004fc80003f0c000 */
[----:B------:R-:W-:-:S13]  /*0a30*/  FSETP.LEU.OR P0, PT, R8, R5, P0 ;  /* 0x000000050800720b */ /* 0x000fda000070b400 */
[----:B------:R-:W-:Y:S05]  /*0a40*/  @P0 BRA `(.L_x_31) ;  /* 0x0000000000100947 */ /* 0x000fea0003800000 */
[----:B------:R-:W2:Y:S01]  /*0a50*/  LDG.E R11, desc[UR10][R2.64] ;  /* 0x0000000a020b7981 */ /* 0x000ea2000c1e1900 */
[----:B------:R-:W-:Y:S01]  /*0a60*/  MOV R8, R10 ;  /* 0x0000000a00087202 */ /* 0x000fe20000000f00 */
[----:B------:R-:W-:-:S05]  /*0a70*/  IMAD.MOV.U32 R9, RZ, RZ, R17 ;  /* 0x000000ffff097224 */ /* 0x000fca00078e0011 */
[----:B--2---:R0:W-:Y:S02]  /*0a80*/  STG.E desc[UR10][R8.64], R11 ;  /* 0x0000000b08007986 */ /* 0x0041e4000c10190a */
.L_x_31:
[----:B------:R-:W-:Y:S05]  /*0a90*/  BSYNC.RECONVERGENT B0 ;  /* 0x0000000000007941 */ /* 0x000fea0003800200 */
.L_x_30:
[----:B------:R-:W-:Y:S02]  /*0aa0*/  IADD3 R10, P0, PT, R10, 0x4, RZ ;  /* 0x000000040a0a7810 */ /* 0x000fe40007f1e0ff */
[----:B------:R-:W-:Y:S02]  /*0ab0*/  IADD3 R12, P3, PT, R12, 0x4, RZ ;  /* 0x000000040c0c7810 */ /* 0x000fe40007f7e0ff */
[----:B------:R-:W-:Y:S01]  /*0ac0*/  IADD3.X R15, PT, PT, RZ, R15, RZ, P2, !PT ;  /* 0x0000000fff0f7210 */ /* 0x000fe200017fe4ff */
[----:B------:R-:W-:Y:S01]  /*0ad0*/  IMAD.X R17, RZ, RZ, R17, P0 ;  /* 0x000000ffff117224 */ /* 0x000fe200000e0611 */
[----:B------:R-:W-:Y:S01]  /*0ae0*/  IADD3.X R13, PT, PT, RZ, R13, RZ, P3, !PT ;  /* 0x0000000dff0d7210 */ /* 0x000fe20001ffe4ff */
[----:B------:R-:W-:Y:S08]  /*0af0*/  @P1 BRA `(.L_x_32) ;  /* 0xfffffffc00941947 */ /* 0x000ff0000383ffff */
[----:B------:R-:W-:Y:S05]  /*0b00*/  EXIT ;  /* 0x000000000000794d */ /* 0x000fea0003800000 */
.L_x_33:
        /* <DEDUP_REMOVED lines=15> */
.L_x_36:


//--------------------- .nv.shared.reserved.0     --------------------------
	.section	.nv.shared.reserved.0,"aw",@nobits
	.weak		__nv_reservedSMEM_offset_0_alias
	.size		__nv_reservedSMEM_offset_0_alias, 0, 64
	.other		__nv_reservedSMEM_offset_0_alias,@"STO_CUDA_RESERVED_SHARED STV_DEFAULT"
__nv_reservedSMEM_offset_0_alias:
	.zero		0
	.zero		64


//--------------------- .nv.constant0._Z13interpolationiPfS_PiS0_S_S_S_S_S_S_S_ --------------------------
	.section	.nv.constant0._Z13interpolationiPfS_PiS0_S_S_S_S_S_S_S_,"a",@progbits
	.sectionflags	@""
	.align	4
.nv.constant0._Z13interpolationiPfS_PiS0_S_S_S_S_S_S_S_:
	.zero		992


//--------------------- .nv.constant0._Z13search_kerneliiPfS_PiS0_S0_S_S_ --------------------------
	.section	.nv.constant0._Z13search_kerneliiPfS_PiS0_S0_S_S_,"a",@progbits
	.sectionflags	@""
	.align	4
.nv.constant0._Z13search_kerneliiPfS_PiS0_S0_S_S_:
	.zero		960


//--------------------- SYMBOLS --------------------------

	.type		.nv.reservedSmem.offset0,@object
	.size		.nv.reservedSmem.offset0,0x4
